	.target	sm_90a

	.elftype	@"ET_EXEC"


//--------------------- .note.nv.tkinfo           --------------------------
	.section	.note.nv.tkinfo,"",@"SHT_NOTE"
	.sectionflags	@"SHF_NOTE_NV_TKINFO"
	.tkinfo
        /*0018*/ 	.word	0x00000002
        /*0030*/ 	.string	""
        /*0030*/ 	.string	"ptxas"
        /*0030*/ 	.string	"Cuda compilation tools, release 13.0, V13.0.88"
        /*0030*/ 	.string	"Build cuda_13.0.r13.0/compiler.36424714_0"
        /*0030*/ 	.string	"-arch sm_90a -m 64 "



//--------------------- .note.nv.cuinfo           --------------------------
	.section	.note.nv.cuinfo,"",@"SHT_NOTE"
	.sectionflags	@"SHF_NOTE_NV_CUINFO"
        /*0018*/ 	.short	0x0002
        /*001a*/ 	.short	0x005a
        /*001c*/ 	.short	0x0082
	.zero		2


//--------------------- .nv.info                  --------------------------
	.section	.nv.info,"",@"SHT_CUDA_INFO"
	.align	4


	//----- nvinfo : EIATTR_REGCOUNT
	.align		4
        /*0000*/ 	.byte	0x04, 0x2f
        /*0002*/ 	.short	(.L_1 - .L_0)
	.align		4
.L_0:
        /*0004*/ 	.word	index@(_ZN17fastertransformer32transposeMultiHeadToSingleKernelIfEEvPT_S2_iiii)
        /*0008*/ 	.word	0x00000010


	//----- nvinfo : EIATTR_FRAME_SIZE
	.align		4
.L_1:
        /*000c*/ 	.byte	0x04, 0x11
        /*000e*/ 	.short	(.L_3 - .L_2)
	.align		4
.L_2:
        /*0010*/ 	.word	index@(_ZN17fastertransformer32transposeMultiHeadToSingleKernelIfEEvPT_S2_iiii)
        /*0014*/ 	.word	0x00000000


	//----- nvinfo : EIATTR_REGCOUNT
	.align		4
.L_3:
        /*0018*/ 	.byte	0x04, 0x2f
        /*001a*/ 	.short	(.L_5 - .L_4)
	.align		4
.L_4:
        /*001c*/ 	.word	index@(_ZN17fastertransformer27addBiasTransposeToMultiHeadIfEEvPKT_S3_PS1_iiiiiii)
        /*0020*/ 	.word	0x0000001f


	//----- nvinfo : EIATTR_FRAME_SIZE
	.align		4
.L_5:
        /*0024*/ 	.byte	0x04, 0x11
        /*0026*/ 	.short	(.L_7 - .L_6)
	.align		4
.L_6:
        /*0028*/ 	.word	index@(_ZN17fastertransformer27addBiasTransposeToMultiHeadIfEEvPKT_S3_PS1_iiiiiii)
        /*002c*/ 	.word	0x00000000


	//----- nvinfo : EIATTR_REGCOUNT
	.align		4
.L_7:
        /*0030*/ 	.byte	0x04, 0x2f
        /*0032*/ 	.short	(.L_9 - .L_8)
	.align		4
.L_8:
        /*0034*/ 	.word	index@(_ZN17fastertransformer27addBiasTransposeToMultiHeadI6__halfEEvPKT_S4_PS2_iiiiiii)
        /*0038*/ 	.word	0x0000001f


	//----- nvinfo : EIATTR_FRAME_SIZE
	.align		4
.L_9:
        /*003c*/ 	.byte	0x04, 0x11
        /*003e*/ 	.short	(.L_11 - .L_10)
	.align		4
.L_10:
        /*0040*/ 	.word	index@(_ZN17fastertransformer27addBiasTransposeToMultiHeadI6__halfEEvPKT_S4_PS2_iiiiiii)
        /*0044*/ 	.word	0x00000000


	//----- nvinfo : EIATTR_REGCOUNT
	.align		4
.L_11:
        /*0048*/ 	.byte	0x04, 0x2f
        /*004a*/ 	.short	(.L_13 - .L_12)
	.align		4
.L_12:
        /*004c*/ 	.word	index@(_ZN17fastertransformer32transposeMultiHeadToSingleKernelI6__halfEEvPT_S3_iiii)
        /*0050*/ 	.word	0x00000016


	//----- nvinfo : EIATTR_FRAME_SIZE
	.align		4
.L_13:
        /*0054*/ 	.byte	0x04, 0x11
        /*0056*/ 	.short	(.L_15 - .L_14)
	.align		4
.L_14:
        /*0058*/ 	.word	index@(_ZN17fastertransformer32transposeMultiHeadToSingleKernelI6__halfEEvPT_S3_iiii)
        /*005c*/ 	.word	0x00000000


	//----- nvinfo : EIATTR_MIN_STACK_SIZE
	.align		4
.L_15:
        /*0060*/ 	.byte	0x04, 0x12
        /*0062*/ 	.short	(.L_17 - .L_16)
	.align		4
.L_16:
        /*0064*/ 	.word	index@(_ZN17fastertransformer32transposeMultiHeadToSingleKernelI6__halfEEvPT_S3_iiii)
        /*0068*/ 	.word	0x00000000


	//----- nvinfo : EIATTR_MIN_STACK_SIZE
	.align		4
.L_17:
        /*006c*/ 	.byte	0x04, 0x12
        /*006e*/ 	.short	(.L_19 - .L_18)
	.align		4
.L_18:
        /*0070*/ 	.word	index@(_ZN17fastertransformer27addBiasTransposeToMultiHeadI6__halfEEvPKT_S4_PS2_iiiiiii)
        /*0074*/ 	.word	0x00000000


	//----- nvinfo : EIATTR_MIN_STACK_SIZE
	.align		4
.L_19:
        /*0078*/ 	.byte	0x04, 0x12
        /*007a*/ 	.short	(.L_21 - .L_20)
	.align		4
.L_20:
        /*007c*/ 	.word	index@(_ZN17fastertransformer27addBiasTransposeToMultiHeadIfEEvPKT_S3_PS1_iiiiiii)
        /*0080*/ 	.word	0x00000000


	//----- nvinfo : EIATTR_MIN_STACK_SIZE
	.align		4
.L_21:
        /*0084*/ 	.byte	0x04, 0x12
        /*0086*/ 	.short	(.L_23 - .L_22)
	.align		4
.L_22:
        /*0088*/ 	.word	index@(_ZN17fastertransformer32transposeMultiHeadToSingleKernelIfEEvPT_S2_iiii)
        /*008c*/ 	.word	0x00000000
.L_23:


//--------------------- .nv.compat                --------------------------
	.section	.nv.compat,"",@"SHT_CUDA_COMPAT_INFO"
	.align	4
        /*0000*/ 	.byte	0x02, 0x09, 0x01, 0x00, 0x02, 0x02, 0x01, 0x00, 0x02, 0x05, 0x05, 0x00, 0x03, 0x07, 0x01, 0x01
        /*0010*/ 	.byte	0x02, 0x03, 0x00, 0x00, 0x02, 0x06, 0x01, 0x00, 0x04, 0x0b, 0x08, 0x00, 0x00, 0x00, 0x00, 0x00
        /*0020*/ 	.byte	0x00, 0x00, 0x00, 0x00


//--------------------- .nv.info._ZN17fastertransformer32transposeMultiHeadToSingleKernelI6__halfEEvPT_S3_iiii --------------------------
	.section	.nv.info._ZN17fastertransformer32transposeMultiHeadToSingleKernelI6__halfEEvPT_S3_iiii,"",@"SHT_CUDA_INFO"
	.sectionflags	@""
	.align	4


	//----- nvinfo : EIATTR_CUDA_API_VERSION
	.align		4
        /*0000*/ 	.byte	0x04, 0x37
        /*0002*/ 	.short	(.L_25 - .L_24)
.L_24:
        /*0004*/ 	.word	0x00000082


	//----- nvinfo : EIATTR_KPARAM_INFO
	.align		4
.L_25:
        /*0008*/ 	.byte	0x04, 0x17
        /*000a*/ 	.short	(.L_27 - .L_26)
.L_26:
        /*000c*/ 	.word	0x00000000
        /*0010*/ 	.short	0x0005
        /*0012*/ 	.short	0x001c
        /*0014*/ 	.byte	0x00, 0xf0, 0x11, 0x00


	//----- nvinfo : EIATTR_KPARAM_INFO
	.align		4
.L_27:
        /*0018*/ 	.byte	0x04, 0x17
        /*001a*/ 	.short	(.L_29 - .L_28)
.L_28:
        /*001c*/ 	.word	0x00000000
        /*0020*/ 	.short	0x0004
        /*0022*/ 	.short	0x0018
        /*0024*/ 	.byte	0x00, 0xf0, 0x11, 0x00


	//----- nvinfo : EIATTR_KPARAM_INFO
	.align		4
.L_29:
        /*0028*/ 	.byte	0x04, 0x17
        /*002a*/ 	.short	(.L_31 - .L_30)
.L_30:
        /*002c*/ 	.word	0x00000000
        /*0030*/ 	.short	0x0003
        /*0032*/ 	.short	0x0014
        /*0034*/ 	.byte	0x00, 0xf0, 0x11, 0x00


	//----- nvinfo : EIATTR_KPARAM_INFO
	.align		4
.L_31:
        /*0038*/ 	.byte	0x04, 0x17
        /*003a*/ 	.short	(.L_33 - .L_32)
.L_32:
        /*003c*/ 	.word	0x00000000
        /*0040*/ 	.short	0x0002
        /*0042*/ 	.short	0x0010
        /*0044*/ 	.byte	0x00, 0xf0, 0x11, 0x00


	//----- nvinfo : EIATTR_KPARAM_INFO
	.align		4
.L_33:
        /*0048*/ 	.byte	0x04, 0x17
        /*004a*/ 	.short	(.L_35 - .L_34)
.L_34:
        /*004c*/ 	.word	0x00000000
        /*0050*/ 	.short	0x0001
        /*0052*/ 	.short	0x0008
        /*0054*/ 	.byte	0x00, 0xf0, 0x21, 0x00


	//----- nvinfo : EIATTR_KPARAM_INFO
	.align		4
.L_35:
        /*0058*/ 	.byte	0x04, 0x17
        /*005a*/ 	.short	(.L_37 - .L_36)
.L_36:
        /*005c*/ 	.word	0x00000000
        /*0060*/ 	.short	0x0000
        /*0062*/ 	.short	0x0000
        /*0064*/ 	.byte	0x00, 0xf0, 0x21, 0x00


	//----- nvinfo : EIATTR_SPARSE_MMA_MASK
	.align		4
.L_37:
        /*0068*/ 	.byte	0x03, 0x50
        /*006a*/ 	.short	0x0000


	//----- nvinfo : EIATTR_MAXREG_COUNT
	.align		4
        /*006c*/ 	.byte	0x03, 0x1b
        /*006e*/ 	.short	0x00ff


	//----- nvinfo : EIATTR_MERCURY_ISA_VERSION
	.align		4
        /*0070*/ 	.byte	0x03, 0x5f
        /*0072*/ 	.short	0x0101


	//----- nvinfo : EIATTR_EXIT_INSTR_OFFSETS
	.align		4
        /*0074*/ 	.byte	0x04, 0x1c
        /*0076*/ 	.short	(.L_39 - .L_38)


	//   ....[0]....
.L_38:
        /*0078*/ 	.word	0x00000730


	//----- nvinfo : EIATTR_CBANK_PARAM_SIZE
	.align		4
.L_39:
        /*007c*/ 	.byte	0x03, 0x19
        /*007e*/ 	.short	0x0020


	//----- nvinfo : EIATTR_PARAM_CBANK
	.align		4
        /*0080*/ 	.byte	0x04, 0x0a
        /*0082*/ 	.short	(.L_41 - .L_40)
	.align		4
.L_40:
        /*0084*/ 	.word	index@(.nv.constant0._ZN17fastertransformer32transposeMultiHeadToSingleKernelI6__halfEEvPT_S3_iiii)
        /*0088*/ 	.short	0x0210
        /*008a*/ 	.short	0x0020


	//----- nvinfo : EIATTR_SW_WAR
	.align		4
.L_41:
        /*008c*/ 	.byte	0x04, 0x36
        /*008e*/ 	.short	(.L_43 - .L_42)
.L_42:
        /*0090*/ 	.word	0x00000008
.L_43:


//--------------------- .nv.info._ZN17fastertransformer27addBiasTransposeToMultiHeadI6__halfEEvPKT_S4_PS2_iiiiiii --------------------------
	.section	.nv.info._ZN17fastertransformer27addBiasTransposeToMultiHeadI6__halfEEvPKT_S4_PS2_iiiiiii,"",@"SHT_CUDA_INFO"
	.sectionflags	@""
	.align	4


	//----- nvinfo : EIATTR_CUDA_API_VERSION
	.align		4
        /*0000*/ 	.byte	0x04, 0x37
        /*0002*/ 	.short	(.L_45 - .L_44)
.L_44:
        /*0004*/ 	.word	0x00000082


	//----- nvinfo : EIATTR_KPARAM_INFO
	.align		4
.L_45:
        /*0008*/ 	.byte	0x04, 0x17
        /*000a*/ 	.short	(.L_47 - .L_46)
.L_46:
        /*000c*/ 	.word	0x00000000
        /*0010*/ 	.short	0x0009
        /*0012*/ 	.short	0x0030
        /*0014*/ 	.byte	0x00, 0xf0, 0x11, 0x00


	//----- nvinfo : EIATTR_KPARAM_INFO
	.align		4
.L_47:
        /*0018*/ 	.byte	0x04, 0x17
        /*001a*/ 	.short	(.L_49 - .L_48)
.L_48:
        /*001c*/ 	.word	0x00000000
        /*0020*/ 	.short	0x0008
        /*0022*/ 	.short	0x002c
        /*0024*/ 	.byte	0x00, 0xf0, 0x11, 0x00


	//----- nvinfo : EIATTR_KPARAM_INFO
	.align		4
.L_49:
        /*0028*/ 	.byte	0x04, 0x17
        /*002a*/ 	.short	(.L_51 - .L_50)
.L_50:
        /*002c*/ 	.word	0x00000000
        /*0030*/ 	.short	0x0007
        /*0032*/ 	.short	0x0028
        /*0034*/ 	.byte	0x00, 0xf0, 0x11, 0x00


	//----- nvinfo : EIATTR_KPARAM_INFO
	.align		4
.L_51:
        /*0038*/ 	.byte	0x04, 0x17
        /*003a*/ 	.short	(.L_53 - .L_52)
.L_52:
        /*003c*/ 	.word	0x00000000
        /*0040*/ 	.short	0x0006
        /*0042*/ 	.short	0x0024
        /*0044*/ 	.byte	0x00, 0xf0, 0x11, 0x00


	//----- nvinfo : EIATTR_KPARAM_INFO
	.align		4
.L_53:
        /*0048*/ 	.byte	0x04, 0x17
        /*004a*/ 	.short	(.L_55 - .L_54)
.L_54:
        /*004c*/ 	.word	0x00000000
        /*0050*/ 	.short	0x0005
        /*0052*/ 	.short	0x0020
        /*0054*/ 	.byte	0x00, 0xf0, 0x11, 0x00


	//----- nvinfo : EIATTR_KPARAM_INFO
	.align		4
.L_55:
        /*0058*/ 	.byte	0x04, 0x17
        /*005a*/ 	.short	(.L_57 - .L_56)
.L_56:
        /*005c*/ 	.word	0x00000000
        /*0060*/ 	.short	0x0004
        /*0062*/ 	.short	0x001c
        /*0064*/ 	.byte	0x00, 0xf0, 0x11, 0x00


	//----- nvinfo : EIATTR_KPARAM_INFO
	.align		4
.L_57:
        /*0068*/ 	.byte	0x04, 0x17
        /*006a*/ 	.short	(.L_59 - .L_58)
.L_58:
        /*006c*/ 	.word	0x00000000
        /*0070*/ 	.short	0x0003
        /*0072*/ 	.short	0x0018
        /*0074*/ 	.byte	0x00, 0xf0, 0x11, 0x00


	//----- nvinfo : EIATTR_KPARAM_INFO
	.align		4
.L_59:
        /*0078*/ 	.byte	0x04, 0x17
        /*007a*/ 	.short	(.L_61 - .L_60)
.L_60:
        /*007c*/ 	.word	0x00000000
        /*0080*/ 	.short	0x0002
        /*0082*/ 	.short	0x0010
        /*0084*/ 	.byte	0x00, 0xf0, 0x21, 0x00


	//----- nvinfo : EIATTR_KPARAM_INFO
	.align		4
.L_61:
        /*0088*/ 	.byte	0x04, 0x17
        /*008a*/ 	.short	(.L_63 - .L_62)
.L_62:
        /*008c*/ 	.word	0x00000000
        /*0090*/ 	.short	0x0001
        /*0092*/ 	.short	0x0008
        /*0094*/ 	.byte	0x00, 0xf0, 0x21, 0x00


	//----- nvinfo : EIATTR_KPARAM_INFO
	.align		4
.L_63:
        /*0098*/ 	.byte	0x04, 0x17
        /*009a*/ 	.short	(.L_65 - .L_64)
.L_64:
        /*009c*/ 	.word	0x00000000
        /*00a0*/ 	.short	0x0000
        /*00a2*/ 	.short	0x0000
        /*00a4*/ 	.byte	0x00, 0xf0, 0x21, 0x00


	//----- nvinfo : EIATTR_SPARSE_MMA_MASK
	.align		4
.L_65:
        /*00a8*/ 	.byte	0x03, 0x50
        /*00aa*/ 	.short	0x0000


	//----- nvinfo : EIATTR_MAXREG_COUNT
	.align		4
        /*00ac*/ 	.byte	0x03, 0x1b
        /*00ae*/ 	.short	0x00ff


	//----- nvinfo : EIATTR_MERCURY_ISA_VERSION
	.align		4
        /*00b0*/ 	.byte	0x03, 0x5f
        /*00b2*/ 	.short	0x0101


	//----- nvinfo : EIATTR_EXIT_INSTR_OFFSETS
	.align		4
        /*00b4*/ 	.byte	0x04, 0x1c
        /*00b6*/ 	.short	(.L_67 - .L_66)


	//   ....[0]....
.L_66:
        /*00b8*/ 	.word	0x00000030


	//   ....[1]....
        /*00bc*/ 	.word	0x00000060


	//   ....[2]....
        /*00c0*/ 	.word	0x00001960


	//----- nvinfo : EIATTR_CRS_STACK_SIZE
	.align		4
.L_67:
        /*00c4*/ 	.byte	0x04, 0x1e
        /*00c6*/ 	.short	(.L_69 - .L_68)
.L_68:
        /*00c8*/ 	.word	0x00000000


	//----- nvinfo : EIATTR_CBANK_PARAM_SIZE
	.align		4
.L_69:
        /*00cc*/ 	.byte	0x03, 0x19
        /*00ce*/ 	.short	0x0034


	//----- nvinfo : EIATTR_PARAM_CBANK
	.align		4
        /*00d0*/ 	.byte	0x04, 0x0a
        /*00d2*/ 	.short	(.L_71 - .L_70)
	.align		4
.L_70:
        /*00d4*/ 	.word	index@(.nv.constant0._ZN17fastertransformer27addBiasTransposeToMultiHeadI6__halfEEvPKT_S4_PS2_iiiiiii)
        /*00d8*/ 	.short	0x0210
        /*00da*/ 	.short	0x0034


	//----- nvinfo : EIATTR_SW_WAR
	.align		4
.L_71:
        /*00dc*/ 	.byte	0x04, 0x36
        /*00de*/ 	.short	(.L_73 - .L_72)
.L_72:
        /*00e0*/ 	.word	0x00000008
.L_73:


//--------------------- .nv.info._ZN17fastertransformer27addBiasTransposeToMultiHeadIfEEvPKT_S3_PS1_iiiiiii --------------------------
	.section	.nv.info._ZN17fastertransformer27addBiasTransposeToMultiHeadIfEEvPKT_S3_PS1_iiiiiii,"",@"SHT_CUDA_INFO"
	.sectionflags	@""
	.align	4


	//----- nvinfo : EIATTR_CUDA_API_VERSION
	.align		4
        /*0000*/ 	.byte	0x04, 0x37
        /*0002*/ 	.short	(.L_75 - .L_74)
.L_74:
        /*0004*/ 	.word	0x00000082


	//----- nvinfo : EIATTR_KPARAM_INFO
	.align		4
.L_75:
        /*0008*/ 	.byte	0x04, 0x17
        /*000a*/ 	.short	(.L_77 - .L_76)
.L_76:
        /*000c*/ 	.word	0x00000000
        /*0010*/ 	.short	0x0009
        /*0012*/ 	.short	0x0030
        /*0014*/ 	.byte	0x00, 0xf0, 0x11, 0x00


	//----- nvinfo : EIATTR_KPARAM_INFO
	.align		4
.L_77:
        /*0018*/ 	.byte	0x04, 0x17
        /*001a*/ 	.short	(.L_79 - .L_78)
.L_78:
        /*001c*/ 	.word	0x00000000
        /*0020*/ 	.short	0x0008
        /*0022*/ 	.short	0x002c
        /*0024*/ 	.byte	0x00, 0xf0, 0x11, 0x00


	//----- nvinfo : EIATTR_KPARAM_INFO
	.align		4
.L_79:
        /*0028*/ 	.byte	0x04, 0x17
        /*002a*/ 	.short	(.L_81 - .L_80)
.L_80:
        /*002c*/ 	.word	0x00000000
        /*0030*/ 	.short	0x0007
        /*0032*/ 	.short	0x0028
        /*0034*/ 	.byte	0x00, 0xf0, 0x11, 0x00


	//----- nvinfo : EIATTR_KPARAM_INFO
	.align		4
.L_81:
        /*0038*/ 	.byte	0x04, 0x17
        /*003a*/ 	.short	(.L_83 - .L_82)
.L_82:
        /*003c*/ 	.word	0x00000000
        /*0040*/ 	.short	0x0006
        /*0042*/ 	.short	0x0024
        /*0044*/ 	.byte	0x00, 0xf0, 0x11, 0x00


	//----- nvinfo : EIATTR_KPARAM_INFO
	.align		4
.L_83:
        /*0048*/ 	.byte	0x04, 0x17
        /*004a*/ 	.short	(.L_85 - .L_84)
.L_84:
        /*004c*/ 	.word	0x00000000
        /*0050*/ 	.short	0x0005
        /*0052*/ 	.short	0x0020
        /*0054*/ 	.byte	0x00, 0xf0, 0x11, 0x00


	//----- nvinfo : EIATTR_KPARAM_INFO
	.align		4
.L_85:
        /*0058*/ 	.byte	0x04, 0x17
        /*005a*/ 	.short	(.L_87 - .L_86)
.L_86:
        /*005c*/ 	.word	0x00000000
        /*0060*/ 	.short	0x0004
        /*0062*/ 	.short	0x001c
        /*0064*/ 	.byte	0x00, 0xf0, 0x11, 0x00


	//----- nvinfo : EIATTR_KPARAM_INFO
	.align		4
.L_87:
        /*0068*/ 	.byte	0x04, 0x17
        /*006a*/ 	.short	(.L_89 - .L_88)
.L_88:
        /*006c*/ 	.word	0x00000000
        /*0070*/ 	.short	0x0003
        /*0072*/ 	.short	0x0018
        /*0074*/ 	.byte	0x00, 0xf0, 0x11, 0x00


	//----- nvinfo : EIATTR_KPARAM_INFO
	.align		4
.L_89:
        /*0078*/ 	.byte	0x04, 0x17
        /*007a*/ 	.short	(.L_91 - .L_90)
.L_90:
        /*007c*/ 	.word	0x00000000
        /*0080*/ 	.short	0x0002
        /*0082*/ 	.short	0x0010
        /*0084*/ 	.byte	0x00, 0xf0, 0x21, 0x00


	//----- nvinfo : EIATTR_KPARAM_INFO
	.align		4
.L_91:
        /*0088*/ 	.byte	0x04, 0x17
        /*008a*/ 	.short	(.L_93 - .L_92)
.L_92:
        /*008c*/ 	.word	0x00000000
        /*0090*/ 	.short	0x0001
        /*0092*/ 	.short	0x0008
        /*0094*/ 	.byte	0x00, 0xf0, 0x21, 0x00


	//----- nvinfo : EIATTR_KPARAM_INFO
	.align		4
.L_93:
        /*0098*/ 	.byte	0x04, 0x17
        /*009a*/ 	.short	(.L_95 - .L_94)
.L_94:
        /*009c*/ 	.word	0x00000000
        /*00a0*/ 	.short	0x0000
        /*00a2*/ 	.short	0x0000
        /*00a4*/ 	.byte	0x00, 0xf0, 0x21, 0x00


	//----- nvinfo : EIATTR_SPARSE_MMA_MASK
	.align		4
.L_95:
        /*00a8*/ 	.byte	0x03, 0x50
        /*00aa*/ 	.short	0x0000


	//----- nvinfo : EIATTR_MAXREG_COUNT
	.align		4
        /*00ac*/ 	.byte	0x03, 0x1b
        /*00ae*/ 	.short	0x00ff


	//----- nvinfo : EIATTR_MERCURY_ISA_VERSION
	.align		4
        /*00b0*/ 	.byte	0x03, 0x5f
        /*00b2*/ 	.short	0x0101


	//----- nvinfo : EIATTR_EXIT_INSTR_OFFSETS
	.align		4
        /*00b4*/ 	.byte	0x04, 0x1c
        /*00b6*/ 	.short	(.L_97 - .L_96)


	//   ....[0]....
.L_96:
        /*00b8*/ 	.word	0x00000030


	//   ....[1]....
        /*00bc*/ 	.word	0x00000060


	//   ....[2]....
        /*00c0*/ 	.word	0x00001960


	//----- nvinfo : EIATTR_CRS_STACK_SIZE
	.align		4
.L_97:
        /*00c4*/ 	.byte	0x04, 0x1e
        /*00c6*/ 	.short	(.L_99 - .L_98)
.L_98:
        /*00c8*/ 	.word	0x00000000


	//----- nvinfo : EIATTR_CBANK_PARAM_SIZE
	.align		4
.L_99:
        /*00cc*/ 	.byte	0x03, 0x19
        /*00ce*/ 	.short	0x0034


	//----- nvinfo : EIATTR_PARAM_CBANK
	.align		4
        /*00d0*/ 	.byte	0x04, 0x0a
        /*00d2*/ 	.short	(.L_101 - .L_100)
	.align		4
.L_100:
        /*00d4*/ 	.word	index@(.nv.constant0._ZN17fastertransformer27addBiasTransposeToMultiHeadIfEEvPKT_S3_PS1_iiiiiii)
        /*00d8*/ 	.short	0x0210
        /*00da*/ 	.short	0x0034


	//----- nvinfo : EIATTR_SW_WAR
	.align		4
.L_101:
        /*00dc*/ 	.byte	0x04, 0x36
        /*00de*/ 	.short	(.L_103 - .L_102)
.L_102:
        /*00e0*/ 	.word	0x00000008
.L_103:


//--------------------- .nv.info._ZN17fastertransformer32transposeMultiHeadToSingleKernelIfEEvPT_S2_iiii --------------------------
	.section	.nv.info._ZN17fastertransformer32transposeMultiHeadToSingleKernelIfEEvPT_S2_iiii,"",@"SHT_CUDA_INFO"
	.sectionflags	@""
	.align	4


	//----- nvinfo : EIATTR_CUDA_API_VERSION
	.align		4
        /*0000*/ 	.byte	0x04, 0x37
        /*0002*/ 	.short	(.L_105 - .L_104)
.L_104:
        /*0004*/ 	.word	0x00000082


	//----- nvinfo : EIATTR_KPARAM_INFO
	.align		4
.L_105:
        /*0008*/ 	.byte	0x04, 0x17
        /*000a*/ 	.short	(.L_107 - .L_106)
.L_106:
        /*000c*/ 	.word	0x00000000
        /*0010*/ 	.short	0x0005
        /*0012*/ 	.short	0x001c
        /*0014*/ 	.byte	0x00, 0xf0, 0x11, 0x00


	//----- nvinfo : EIATTR_KPARAM_INFO
	.align		4
.L_107:
        /*0018*/ 	.byte	0x04, 0x17
        /*001a*/ 	.short	(.L_109 - .L_108)
.L_108:
        /*001c*/ 	.word	0x00000000
        /*0020*/ 	.short	0x0004
        /*0022*/ 	.short	0x0018
        /*0024*/ 	.byte	0x00, 0xf0, 0x11, 0x00


	//----- nvinfo : EIATTR_KPARAM_INFO
	.align		4
.L_109:
        /*0028*/ 	.byte	0x04, 0x17
        /*002a*/ 	.short	(.L_111 - .L_110)
.L_110:
        /*002c*/ 	.word	0x00000000
        /*0030*/ 	.short	0x0003
        /*0032*/ 	.short	0x0014
        /*0034*/ 	.byte	0x00, 0xf0, 0x11, 0x00


	//----- nvinfo : EIATTR_KPARAM_INFO
	.align		4
.L_111:
        /*0038*/ 	.byte	0x04, 0x17
        /*003a*/ 	.short	(.L_113 - .L_112)
.L_112:
        /*003c*/ 	.word	0x00000000
        /*0040*/ 	.short	0x0002
        /*0042*/ 	.short	0x0010
        /*0044*/ 	.byte	0x00, 0xf0, 0x11, 0x00


	//----- nvinfo : EIATTR_KPARAM_INFO
	.align		4
.L_113:
        /*0048*/ 	.byte	0x04, 0x17
        /*004a*/ 	.short	(.L_115 - .L_114)
.L_114:
        /*004c*/ 	.word	0x00000000
        /*0050*/ 	.short	0x0001
        /*0052*/ 	.short	0x0008
        /*0054*/ 	.byte	0x00, 0xf0, 0x21, 0x00


	//----- nvinfo : EIATTR_KPARAM_INFO
	.align		4
.L_115:
        /*0058*/ 	.byte	0x04, 0x17
        /*005a*/ 	.short	(.L_117 - .L_116)
.L_116:
        /*005c*/ 	.word	0x00000000
        /*0060*/ 	.short	0x0000
        /*0062*/ 	.short	0x0000
        /*0064*/ 	.byte	0x00, 0xf0, 0x21, 0x00


	//----- nvinfo : EIATTR_SPARSE_MMA_MASK
	.align		4
.L_117:
        /*0068*/ 	.byte	0x03, 0x50
        /*006a*/ 	.short	0x0000


	//----- nvinfo : EIATTR_MAXREG_COUNT
	.align		4
        /*006c*/ 	.byte	0x03, 0x1b
        /*006e*/ 	.short	0x00ff


	//----- nvinfo : EIATTR_MERCURY_ISA_VERSION
	.align		4
        /*0070*/ 	.byte	0x03, 0x5f
        /*0072*/ 	.short	0x0101


	//----- nvinfo : EIATTR_EXIT_INSTR_OFFSETS
	.align		4
        /*0074*/ 	.byte	0x04, 0x1c
        /*0076*/ 	.short	(.L_119 - .L_118)


	//   ....[0]....
.L_118:
        /*0078*/ 	.word	0x000003e0


	//----- nvinfo : EIATTR_CBANK_PARAM_SIZE
	.align		4
.L_119:
        /*007c*/ 	.byte	0x03, 0x19
        /*007e*/ 	.short	0x0020


	//----- nvinfo : EIATTR_PARAM_CBANK
	.align		4
        /*0080*/ 	.byte	0x04, 0x0a
        /*0082*/ 	.short	(.L_121 - .L_120)
	.align		4
.L_120:
        /*0084*/ 	.word	index@(.nv.constant0._ZN17fastertransformer32transposeMultiHeadToSingleKernelIfEEvPT_S2_iiii)
        /*0088*/ 	.short	0x0210
        /*008a*/ 	.short	0x0020


	//----- nvinfo : EIATTR_SW_WAR
	.align		4
.L_121:
        /*008c*/ 	.byte	0x04, 0x36
        /*008e*/ 	.short	(.L_123 - .L_122)
.L_122:
        /*0090*/ 	.word	0x00000008
.L_123:


//--------------------- .nv.callgraph             --------------------------
	.section	.nv.callgraph,"",@"SHT_CUDA_CALLGRAPH"
	.align	4
	.sectionentsize	8
	.align		4
        /*0000*/ 	.word	0x00000000
	.align		4
        /*0004*/ 	.word	0xffffffff
	.align		4
        /*0008*/ 	.word	0x00000000
	.align		4
        /*000c*/ 	.word	0xfffffffe
	.align		4
        /*0010*/ 	.word	0x00000000
	.align		4
        /*0014*/ 	.word	0xfffffffd
	.align		4
        /*0018*/ 	.word	0x00000000
	.align		4
        /*001c*/ 	.word	0xfffffffc


//--------------------- .text._ZN17fastertransformer32transposeMultiHeadToSingleKernelI6__halfEEvPT_S3_iiii --------------------------
	.section	.text._ZN17fastertransformer32transposeMultiHeadToSingleKernelI6__halfEEvPT_S3_iiii,"ax",@progbits
	.align	128
        .global         _ZN17fastertransformer32transposeMultiHeadToSingleKernelI6__halfEEvPT_S3_iiii
        .type           _ZN17fastertransformer32transposeMultiHeadToSingleKernelI6__halfEEvPT_S3_iiii,@function
        .size           _ZN17fastertransformer32transposeMultiHeadToSingleKernelI6__halfEEvPT_S3_iiii,(.L_x_30 - _ZN17fastertransformer32transposeMultiHeadToSingleKernelI6__halfEEvPT_S3_iiii)
        .other          _ZN17fastertransformer32transposeMultiHeadToSingleKernelI6__halfEEvPT_S3_iiii,@"STO_CUDA_ENTRY STV_DEFAULT"
_ZN17fastertransformer32transposeMultiHeadToSingleKernelI6__halfEEvPT_S3_iiii:
.text._ZN17fastertransformer32transposeMultiHeadToSingleKernelI6__halfEEvPT_S3_iiii:
[----:B------:R-:W-:Y:S01]  /*0000*/  LDC R1, c[0x0][0x28] ;  /* 0x00000a00ff017b82 */ /* 0x000fe20000000800 */
[----:B------:R-:W0:Y:S07]  /*0010*/  S2R R3, SR_TID.X ;  /* 0x0000000000037919 */ /* 0x000e2e0000002100 */
[----:B------:R-:W0:Y:S01]  /*0020*/  S2UR UR4, SR_CTAID.X ;  /* 0x00000000000479c3 */ /* 0x000e220000002500 */
[----:B------:R-:W-:-:S07]  /*0030*/  ULDC UR6, c[0x0][0x224] ;  /* 0x0000890000067ab9 */ /* 0x000fce0000000800 */
[----:B------:R-:W0:Y:S08]  /*0040*/  LDC R4, c[0x0][RZ] ;  /* 0x00000000ff047b82 */ /* 0x000e300000000800 */
[----:B------:R-:W1:Y:S01]  /*0050*/  LDC.64 R10, c[0x0][0x210] ;  /* 0x00008400ff0a7b82 */ /* 0x000e620000000a00 */
[----:B0-----:R-:W-:Y:S01]  /*0060*/  IMAD R4, R4, UR4, R3 ;  /* 0x0000000404047c24 */ /* 0x001fe2000f8e0203 */
[----:B------:R-:W-:-:S06]  /*0070*/  ULDC.64 UR4, c[0x0][0x208] ;  /* 0x0000820000047ab9 */ /* 0x000fcc0000000a00 */
[----:B------:R-:W0:Y:S01]  /*0080*/  LDC.64 R2, c[0x0][0x228] ;  /* 0x00008a00ff027b82 */ /* 0x000e220000000a00 */
[----:B-1----:R-:W-:-:S05]  /*0090*/  IMAD.WIDE R10, R4, 0x4, R10 ;  /* 0x00000004040a7825 */ /* 0x002fca00078e020a */
[----:B------:R1:W2:Y:S01]  /*00a0*/  LDG.E R0, desc[UR4][R10.64] ;  /* 0x000000040a007981 */ /* 0x0002a2000c1e1900 */
[----:B------:R-:W-:Y:S01]  /*00b0*/  ISETP.GE.AND P1, PT, R4, RZ, PT ;  /* 0x000000ff0400720c */ /* 0x000fe20003f26270 */
[----:B0-----:R-:W-:Y:S02]  /*00c0*/  IMAD R6, R2, UR6, RZ ;  /* 0x0000000602067c24 */ /* 0x001fe4000f8e02ff */
[----:B------:R-:W-:Y:S02]  /*00d0*/  IMAD R5, R3, UR6, RZ ;  /* 0x0000000603057c24 */ /* 0x000fe4000f8e02ff */
[----:B------:R-:W-:-:S03]  /*00e0*/  IMAD R9, R6, R3, RZ ;  /* 0x0000000306097224 */ /* 0x000fc600078e02ff */
[----:B------:R-:W-:Y:S02]  /*00f0*/  IABS R8, R5 ;  /* 0x0000000500087213 */ /* 0x000fe40000000000 */
[----:B------:R-:W-:Y:S02]  /*0100*/  IABS R6, R9 ;  /* 0x0000000900067213 */ /* 0x000fe40000000000 */
[----:B------:R-:W0:Y:S01]  /*0110*/  I2F.RP R14, R8 ;  /* 0x00000008000e7306 */ /* 0x000e220000209400 */
[----:B------:R-:W-:-:S07]  /*0120*/  ISETP.NE.AND P3, PT, R9, RZ, PT ;  /* 0x000000ff0900720c */ /* 0x000fce0003f65270 */
[----:B------:R-:W3:Y:S08]  /*0130*/  I2F.RP R7, R6 ;  /* 0x0000000600077306 */ /* 0x000ef00000209400 */
[----:B0-----:R-:W1:Y:S08]  /*0140*/  MUFU.RCP R14, R14 ;  /* 0x0000000e000e7308 */ /* 0x001e700000001000 */
[----:B---3--:R-:W0:Y:S01]  /*0150*/  MUFU.RCP R7, R7 ;  /* 0x0000000700077308 */ /* 0x008e220000001000 */
[----:B-1----:R-:W-:-:S07]  /*0160*/  VIADD R10, R14, 0xffffffe ;  /* 0x0ffffffe0e0a7836 */ /* 0x002fce0000000000 */
[----:B------:R1:W3:Y:S01]  /*0170*/  F2I.FTZ.U32.TRUNC.NTZ R11, R10 ;  /* 0x0000000a000b7305 */ /* 0x0002e2000021f000 */
[----:B0-----:R-:W-:-:S07]  /*0180*/  VIADD R12, R7, 0xffffffe ;  /* 0x0ffffffe070c7836 */ /* 0x001fce0000000000 */
[----:B------:R0:W4:Y:S01]  /*0190*/  F2I.FTZ.U32.TRUNC.NTZ R13, R12 ;  /* 0x0000000c000d7305 */ /* 0x000122000021f000 */
[----:B-1----:R-:W-:Y:S01]  /*01a0*/  IMAD.MOV.U32 R10, RZ, RZ, RZ ;  /* 0x000000ffff0a7224 */ /* 0x002fe200078e00ff */
[----:B---3--:R-:W-:Y:S01]  /*01b0*/  IADD3 R15, RZ, -R11, RZ ;  /* 0x8000000bff0f7210 */ /* 0x008fe20007ffe0ff */
[----:B0-----:R-:W-:-:S04]  /*01c0*/  HFMA2.MMA R12, -RZ, RZ, 0, 0 ;  /* 0x00000000ff0c7435 */ /* 0x001fc800000001ff */
[----:B------:R-:W-:Y:S02]  /*01d0*/  IMAD R15, R15, R8, RZ ;  /* 0x000000080f0f7224 */ /* 0x000fe400078e02ff */
[----:B----4-:R-:W-:Y:S02]  /*01e0*/  IMAD.MOV R17, RZ, RZ, -R13 ;  /* 0x000000ffff117224 */ /* 0x010fe400078e0a0d */
[----:B------:R-:W-:Y:S01]  /*01f0*/  IMAD.HI.U32 R11, R11, R15, R10 ;  /* 0x0000000f0b0b7227 */ /* 0x000fe200078e000a */
[----:B------:R-:W-:-:S03]  /*0200*/  IABS R10, R3 ;  /* 0x00000003000a7213 */ /* 0x000fc60000000000 */
[----:B------:R-:W-:Y:S01]  /*0210*/  IMAD R7, R17, R6, RZ ;  /* 0x0000000611077224 */ /* 0x000fe200078e02ff */
[----:B------:R-:W0:Y:S03]  /*0220*/  I2F.RP R16, R10 ;  /* 0x0000000a00107306 */ /* 0x000e260000209400 */
[----:B------:R-:W-:Y:S01]  /*0230*/  IMAD.HI.U32 R14, R13, R7, R12 ;  /* 0x000000070d0e7227 */ /* 0x000fe200078e000c */
[----:B------:R-:W-:Y:S02]  /*0240*/  IABS R7, R9 ;  /* 0x0000000900077213 */ /* 0x000fe40000000000 */
[----:B------:R-:W-:Y:S02]  /*0250*/  IABS R13, R4 ;  /* 0x00000004000d7213 */ /* 0x000fe40000000000 */
[----:B------:R-:W-:Y:S01]  /*0260*/  IABS R12, R5 ;  /* 0x00000005000c7213 */ /* 0x000fe20000000000 */
[----:B------:R-:W-:-:S02]  /*0270*/  IMAD.MOV R17, RZ, RZ, -R7 ;  /* 0x000000ffff117224 */ /* 0x000fc400078e0a07 */
[----:B------:R-:W-:-:S04]  /*0280*/  IMAD.HI.U32 R7, R11, R13, RZ ;  /* 0x0000000d0b077227 */ /* 0x000fc800078e00ff */
[----:B------:R-:W-:Y:S01]  /*0290*/  IMAD.MOV R12, RZ, RZ, -R12 ;  /* 0x000000ffff0c7224 */ /* 0x000fe200078e0a0c */
[----:B0-----:R-:W0:Y:S01]  /*02a0*/  MUFU.RCP R16, R16 ;  /* 0x0000001000107308 */ /* 0x001e220000001000 */
[----:B------:R-:W-:-:S04]  /*02b0*/  IMAD.HI.U32 R14, R14, R13, RZ ;  /* 0x0000000d0e0e7227 */ /* 0x000fc800078e00ff */
[--C-:B------:R-:W-:Y:S02]  /*02c0*/  IMAD R15, R7, R12, R13.reuse ;  /* 0x0000000c070f7224 */ /* 0x100fe400078e020d */
[----:B------:R-:W-:-:S03]  /*02d0*/  IMAD R7, R14, R17, R13 ;  /* 0x000000110e077224 */ /* 0x000fc600078e020d */
[----:B------:R-:W-:Y:S02]  /*02e0*/  ISETP.GT.U32.AND P0, PT, R8, R15, PT ;  /* 0x0000000f0800720c */ /* 0x000fe40003f04070 */
[----:B------:R-:W-:Y:S01]  /*02f0*/  ISETP.GT.U32.AND P2, PT, R6, R7, PT ;  /* 0x000000070600720c */ /* 0x000fe20003f44070 */
[----:B0-----:R-:W-:-:S10]  /*0300*/  VIADD R17, R16, 0xffffffe ;  /* 0x0ffffffe10117836 */ /* 0x001fd40000000000 */
[----:B------:R-:W-:Y:S02]  /*0310*/  @!P0 IADD3 R15, R15, -R8, RZ ;  /* 0x800000080f0f8210 */ /* 0x000fe40007ffe0ff */
[----:B------:R-:W-:Y:S01]  /*0320*/  @!P2 IMAD.IADD R7, R7, 0x1, -R6 ;  /* 0x000000010707a824 */ /* 0x000fe200078e0a06 */
[----:B------:R-:W-:Y:S02]  /*0330*/  @!P2 IADD3 R14, R14, 0x1, RZ ;  /* 0x000000010e0ea810 */ /* 0x000fe40007ffe0ff */
[----:B------:R-:W-:Y:S02]  /*0340*/  ISETP.GT.U32.AND P5, PT, R8, R15, PT ;  /* 0x0000000f0800720c */ /* 0x000fe40003fa4070 */
[----:B------:R-:W-:Y:S02]  /*0350*/  ISETP.GE.U32.AND P0, PT, R7, R6, PT ;  /* 0x000000060700720c */ /* 0x000fe40003f06070 */
[----:B------:R-:W0:Y:S01]  /*0360*/  F2I.FTZ.U32.TRUNC.NTZ R7, R17 ;  /* 0x0000001100077305 */ /* 0x000e22000021f000 */
[----:B------:R-:W-:-:S02]  /*0370*/  LOP3.LUT R6, R4, R9, RZ, 0x3c, !PT ;  /* 0x0000000904067212 */ /* 0x000fc400078e3cff */
[----:B------:R-:W-:Y:S02]  /*0380*/  ISETP.NE.AND P2, PT, R5, RZ, PT ;  /* 0x000000ff0500720c */ /* 0x000fe40003f45270 */
[----:B------:R-:W-:Y:S01]  /*0390*/  ISETP.GE.AND P4, PT, R6, RZ, PT ;  /* 0x000000ff0600720c */ /* 0x000fe20003f86270 */
[----:B------:R-:W-:-:S03]  /*03a0*/  HFMA2.MMA R6, -RZ, RZ, 0, 0 ;  /* 0x00000000ff067435 */ /* 0x000fc600000001ff */
[----:B------:R-:W-:Y:S02]  /*03b0*/  @!P5 IMAD.IADD R15, R15, 0x1, -R8 ;  /* 0x000000010f0fd824 */ /* 0x000fe400078e0a08 */
[----:B------:R-:W-:-:S03]  /*03c0*/  @P0 VIADD R14, R14, 0x1 ;  /* 0x000000010e0e0836 */ /* 0x000fc60000000000 */
[----:B------:R-:W-:Y:S01]  /*03d0*/  MOV R16, R15 ;  /* 0x0000000f00107202 */ /* 0x000fe20000000f00 */
[----:B0-----:R-:W-:Y:S01]  /*03e0*/  IMAD.MOV R19, RZ, RZ, -R7 ;  /* 0x000000ffff137224 */ /* 0x001fe200078e0a07 */
[----:B------:R-:W-:Y:S02]  /*03f0*/  LOP3.LUT R15, RZ, R5, RZ, 0x33, !PT ;  /* 0x00000005ff0f7212 */ /* 0x000fe400078e33ff */
[----:B------:R-:W-:Y:S01]  /*0400*/  @!P4 IADD3 R14, -R14, RZ, RZ ;  /* 0x000000ff0e0ec210 */ /* 0x000fe20007ffe1ff */
[----:B------:R-:W-:Y:S01]  /*0410*/  @!P1 IMAD.MOV R16, RZ, RZ, -R16 ;  /* 0x000000ffff109224 */ /* 0x000fe200078e0a10 */
[----:B------:R-:W-:Y:S01]  /*0420*/  @!P3 LOP3.LUT R14, RZ, R9, RZ, 0x33, !PT ;  /* 0x00000009ff0eb212 */ /* 0x000fe200078e33ff */
[----:B------:R-:W-:-:S03]  /*0430*/  IMAD R19, R19, R10, RZ ;  /* 0x0000000a13137224 */ /* 0x000fc600078e02ff */
[----:B------:R-:W-:Y:S01]  /*0440*/  SEL R16, R15, R16, !P2 ;  /* 0x000000100f107207 */ /* 0x000fe20005000000 */
[----:B------:R-:W-:-:S03]  /*0450*/  IMAD.HI.U32 R6, R7, R19, R6 ;  /* 0x0000001307067227 */ /* 0x000fc600078e0006 */
[----:B------:R-:W-:Y:S01]  /*0460*/  IABS R18, R16 ;  /* 0x0000001000127213 */ /* 0x000fe20000000000 */
[----:B------:R-:W-:Y:S01]  /*0470*/  IMAD.MOV R17, RZ, RZ, -R14 ;  /* 0x000000ffff117224 */ /* 0x000fe200078e0a0e */
[----:B------:R-:W-:-:S03]  /*0480*/  LOP3.LUT R16, R16, R3, RZ, 0x3c, !PT ;  /* 0x0000000310107212 */ /* 0x000fc600078e3cff */
[----:B------:R-:W-:Y:S02]  /*0490*/  IMAD.MOV.U32 R7, RZ, RZ, R18 ;  /* 0x000000ffff077224 */ /* 0x000fe400078e0012 */
[----:B------:R-:W-:Y:S02]  /*04a0*/  IMAD R4, R9, R17, R4 ;  /* 0x0000001109047224 */ /* 0x000fe400078e0204 */
[----:B------:R-:W-:-:S03]  /*04b0*/  IMAD.HI.U32 R9, R6, R7, RZ ;  /* 0x0000000706097227 */ /* 0x000fc600078e00ff */
[----:B------:R-:W-:Y:S01]  /*04c0*/  IABS R18, R4 ;  /* 0x0000000400127213 */ /* 0x000fe20000000000 */
[----:B------:R-:W-:Y:S01]  /*04d0*/  IMAD.HI.U32 R6, R6, R13, RZ ;  /* 0x0000000d06067227 */ /* 0x000fe200078e00ff */
[----:B------:R-:W-:Y:S02]  /*04e0*/  IADD3 R17, -R9, RZ, RZ ;  /* 0x000000ff09117210 */ /* 0x000fe40007ffe1ff */
[----:B------:R-:W-:Y:S01]  /*04f0*/  LOP3.LUT R4, R4, R5, RZ, 0x3c, !PT ;  /* 0x0000000504047212 */ /* 0x000fe200078e3cff */
[----:B------:R-:W-:-:S04]  /*0500*/  IMAD.HI.U32 R11, R11, R18, RZ ;  /* 0x000000120b0b7227 */ /* 0x000fc800078e00ff */
[C---:B------:R-:W-:Y:S02]  /*0510*/  IMAD R17, R10.reuse, R17, R7 ;  /* 0x000000110a117224 */ /* 0x040fe400078e0207 */
[----:B------:R-:W-:Y:S02]  /*0520*/  IMAD.MOV R6, RZ, RZ, -R6 ;  /* 0x000000ffff067224 */ /* 0x000fe400078e0a06 */
[----:B------:R-:W-:Y:S01]  /*0530*/  IMAD R7, R11, R12, R18 ;  /* 0x0000000c0b077224 */ /* 0x000fe200078e0212 */
[C---:B------:R-:W-:Y:S01]  /*0540*/  ISETP.GT.U32.AND P6, PT, R10.reuse, R17, PT ;  /* 0x000000110a00720c */ /* 0x040fe20003fc4070 */
[----:B------:R-:W-:Y:S01]  /*0550*/  IMAD R13, R10, R6, R13 ;  /* 0x000000060a0d7224 */ /* 0x000fe200078e020d */
[----:B------:R-:W-:Y:S02]  /*0560*/  LOP3.LUT R6, RZ, R3, RZ, 0x33, !PT ;  /* 0x00000003ff067212 */ /* 0x000fe400078e33ff */
[----:B------:R-:W-:Y:S02]  /*0570*/  ISETP.GT.U32.AND P0, PT, R8, R7, PT ;  /* 0x000000070800720c */ /* 0x000fe40003f04070 */
[----:B------:R-:W-:-:S07]  /*0580*/  ISETP.GT.U32.AND P3, PT, R10, R13, PT ;  /* 0x0000000d0a00720c */ /* 0x000fce0003f64070 */
[----:B------:R-:W-:Y:S02]  /*0590*/  @!P6 IADD3 R17, R17, -R10, RZ ;  /* 0x8000000a1111e210 */ /* 0x000fe40007ffe0ff */
[----:B------:R-:W-:Y:S02]  /*05a0*/  @!P6 IADD3 R9, R9, 0x1, RZ ;  /* 0x000000010909e810 */ /* 0x000fe40007ffe0ff */
[----:B------:R-:W-:Y:S01]  /*05b0*/  @!P0 IADD3 R7, R7, -R8, RZ ;  /* 0x8000000807078210 */ /* 0x000fe20007ffe0ff */
[----:B------:R-:W-:Y:S01]  /*05c0*/  @!P0 VIADD R11, R11, 0x1 ;  /* 0x000000010b0b8836 */ /* 0x000fe20000000000 */
[----:B------:R-:W-:Y:S01]  /*05d0*/  ISETP.GE.U32.AND P5, PT, R17, R10, PT ;  /* 0x0000000a1100720c */ /* 0x000fe20003fa6070 */
[----:B------:R-:W-:Y:S01]  /*05e0*/  @!P3 IMAD.IADD R13, R13, 0x1, -R10 ;  /* 0x000000010d0db824 */ /* 0x000fe200078e0a0a */
[----:B------:R-:W-:Y:S02]  /*05f0*/  ISETP.GE.U32.AND P3, PT, R7, R8, PT ;  /* 0x000000080700720c */ /* 0x000fe40003f66070 */
[----:B------:R-:W-:-:S02]  /*0600*/  ISETP.GE.AND P0, PT, R16, RZ, PT ;  /* 0x000000ff1000720c */ /* 0x000fc40003f06270 */
[----:B------:R-:W-:Y:S02]  /*0610*/  ISETP.GE.AND P6, PT, R4, RZ, PT ;  /* 0x000000ff0400720c */ /* 0x000fe40003fc6270 */
[----:B------:R-:W-:Y:S01]  /*0620*/  ISETP.GT.U32.AND P4, PT, R10, R13, PT ;  /* 0x0000000d0a00720c */ /* 0x000fe20003f84070 */
[----:B------:R-:W0:Y:S04]  /*0630*/  LDC.64 R4, c[0x0][0x218] ;  /* 0x00008600ff047b82 */ /* 0x000e280000000a00 */
[----:B------:R-:W-:Y:S02]  /*0640*/  @P5 VIADD R9, R9, 0x1 ;  /* 0x0000000109095836 */ /* 0x000fe40000000000 */
[----:B------:R-:W-:Y:S01]  /*0650*/  @P3 VIADD R11, R11, 0x1 ;  /* 0x000000010b0b3836 */ /* 0x000fe20000000000 */
[----:B------:R-:W-:-:S02]  /*0660*/  ISETP.NE.AND P3, PT, R3, RZ, PT ;  /* 0x000000ff0300720c */ /* 0x000fc40003f65270 */
[----:B------:R-:W-:Y:S01]  /*0670*/  @!P0 IADD3 R9, -R9, RZ, RZ ;  /* 0x000000ff09098210 */ /* 0x000fe20007ffe1ff */
[----:B------:R-:W-:Y:S02]  /*0680*/  @!P6 IMAD.MOV R11, RZ, RZ, -R11 ;  /* 0x000000ffff0be224 */ /* 0x000fe400078e0a0b */
[----:B------:R-:W-:Y:S02]  /*0690*/  @!P4 IADD3 R13, R13, -R10, RZ ;  /* 0x8000000a0d0dc210 */ /* 0x000fe40007ffe0ff */
[----:B------:R-:W-:Y:S02]  /*06a0*/  SEL R7, R6, R9, !P3 ;  /* 0x0000000906077207 */ /* 0x000fe40005800000 */
[----:B------:R-:W-:Y:S02]  /*06b0*/  SEL R11, R15, R11, !P2 ;  /* 0x0000000b0f0b7207 */ /* 0x000fe40005000000 */
[----:B------:R-:W-:Y:S01]  /*06c0*/  @!P1 IADD3 R13, -R13, RZ, RZ ;  /* 0x000000ff0d0d9210 */ /* 0x000fe20007ffe1ff */
[----:B------:R-:W-:-:S03]  /*06d0*/  IMAD R7, R14, UR6, R7 ;  /* 0x000000060e077c24 */ /* 0x000fc6000f8e0207 */
[----:B------:R-:W-:Y:S01]  /*06e0*/  SEL R6, R6, R13, !P3 ;  /* 0x0000000d06067207 */ /* 0x000fe20005800000 */
[----:B------:R-:W-:-:S04]  /*06f0*/  IMAD R7, R7, R2, R11 ;  /* 0x0000000207077224 */ /* 0x000fc800078e020b */
[----:B------:R-:W-:-:S04]  /*0700*/  IMAD R7, R7, R3, R6 ;  /* 0x0000000307077224 */ /* 0x000fc800078e0206 */
[----:B0-----:R-:W-:-:S05]  /*0710*/  IMAD.WIDE R4, R7, 0x4, R4 ;  /* 0x0000000407047825 */ /* 0x001fca00078e0204 */
[----:B--2---:R-:W-:Y:S01]  /*0720*/  STG.E desc[UR4][R4.64], R0 ;  /* 0x0000000004007986 */ /* 0x004fe2000c101904 */
[----:B------:R-:W-:Y:S05]  /*0730*/  EXIT ;  /* 0x000000000000794d */ /* 0x000fea0003800000 */
.L_x_0:
[----:B------:R-:W-:-:S00]  /*0740*/  BRA `(.L_x_0) ;  /* 0xfffffffc00fc7947 */ /* 0x000fc0000383ffff */
[----:B------:R-:W-:-:S00]  /*0750*/  NOP ;  /* 0x0000000000007918 */ /* 0x000fc00000000000 */
        /* <DEDUP_REMOVED lines=10> */
.L_x_30:


//--------------------- .text._ZN17fastertransformer27addBiasTransposeToMultiHeadI6__halfEEvPKT_S4_PS2_iiiiiii --------------------------
	.section	.text._ZN17fastertransformer27addBiasTransposeToMultiHeadI6__halfEEvPKT_S4_PS2_iiiiiii,"ax",@progbits
	.align	128
        .global         _ZN17fastertransformer27addBiasTransposeToMultiHeadI6__halfEEvPKT_S4_PS2_iiiiiii
        .type           _ZN17fastertransformer27addBiasTransposeToMultiHeadI6__halfEEvPKT_S4_PS2_iiiiiii,@function
        .size           _ZN17fastertransformer27addBiasTransposeToMultiHeadI6__halfEEvPKT_S4_PS2_iiiiiii,(.L_x_31 - _ZN17fastertransformer27addBiasTransposeToMultiHeadI6__halfEEvPKT_S4_PS2_iiiiiii)
        .other          _ZN17fastertransformer27addBiasTransposeToMultiHeadI6__halfEEvPKT_S4_PS2_iiiiiii,@"STO_CUDA_ENTRY STV_DEFAULT"
_ZN17fastertransformer27addBiasTransposeToMultiHeadI6__halfEEvPKT_S4_PS2_iiiiiii:
.text._ZN17fastertransformer27addBiasTransposeToMultiHeadI6__halfEEvPKT_S4_PS2_iiiiiii:
[----:B------:R-:W-:Y:S08]  /*0000*/  LDC R1, c[0x0][0x28] ;  /* 0x00000a00ff017b82 */ /* 0x000ff00000000800 */
[----:B------:R-:W0:Y:S02]  /*0010*/  LDC R0, c[0x0][0x240] ;  /* 0x00009000ff007b82 */ /* 0x000e240000000800 */
[----:B0-----:R-:W-:-:S13]  /*0020*/  ISETP.GE.AND P0, PT, R0, 0x1, PT ;  /* 0x000000010000780c */ /* 0x001fda0003f06270 */
[----:B------:R-:W-:Y:S05]  /*0030*/  @!P0 EXIT ;  /* 0x000000000000894d */ /* 0x000fea0003800000 */
[----:B------:R-:W0:Y:S02]  /*0040*/  LDC R6, c[0x0][0x23c] ;  /* 0x00008f00ff067b82 */ /* 0x000e240000000800 */
[----:B0-----:R-:W-:-:S13]  /*0050*/  ISETP.GE.AND P0, PT, R6, 0x1, PT ;  /* 0x000000010600780c */ /* 0x001fda0003f06270 */
[----:B------:R-:W-:Y:S05]  /*0060*/  @!P0 EXIT ;  /* 0x000000000000894d */ /* 0x000fea0003800000 */
[----:B------:R-:W0:Y:S01]  /*0070*/  S2R R0, SR_TID.Y ;  /* 0x0000000000007919 */ /* 0x000e220000002200 */
[----:B------:R-:W1:Y:S01]  /*0080*/  S2UR UR10, SR_CTAID.X ;  /* 0x00000000000a79c3 */ /* 0x000e620000002500 */
[C---:B------:R-:W-:Y:S01]  /*0090*/  LOP3.LUT R3, R6.reuse, 0x1, RZ, 0xc0, !PT ;  /* 0x0000000106037812 */ /* 0x040fe200078ec0ff */
[----:B------:R-:W-:Y:S01]  /*00a0*/  ULDC UR5, c[0x0][0x234] ;  /* 0x00008d0000057ab9 */ /* 0x000fe20000000800 */
[----:B------:R-:W2:Y:S01]  /*00b0*/  S2R R2, SR_TID.X ;  /* 0x0000000000027919 */ /* 0x000ea20000002100 */
[----:B------:R-:W-:Y:S01]  /*00c0*/  ULDC UR4, c[0x0][0x228] ;  /* 0x00008a0000047ab9 */ /* 0x000fe20000000800 */
[----:B------:R-:W-:Y:S01]  /*00d0*/  IMAD.MOV.U32 R4, RZ, RZ, RZ ;  /* 0x000000ffff047224 */ /* 0x000fe200078e00ff */
[----:B------:R-:W-:Y:S01]  /*00e0*/  UIMAD UR5, UR5, UR4, URZ ;  /* 0x00000004050572a4 */ /* 0x000fe2000f8e023f */
[----:B------:R-:W-:Y:S01]  /*00f0*/  IMAD.IADD R5, R6, 0x1, -R3 ;  /* 0x0000000106057824 */ /* 0x000fe200078e0a03 */
[----:B------:R-:W3:Y:S01]  /*0100*/  S2UR UR11, SR_CTAID.Y ;  /* 0x00000000000b79c3 */ /* 0x000ee20000002600 */
[----:B------:R-:W-:Y:S01]  /*0110*/  ULDC UR7, c[0x0][0x230] ;  /* 0x00008c0000077ab9 */ /* 0x000fe20000000800 */
[----:B------:R-:W-:Y:S01]  /*0120*/  ULDC UR4, c[0x0][0x22c] ;  /* 0x00008b0000047ab9 */ /* 0x000fe20000000800 */
[----:B------:R-:W-:Y:S01]  /*0130*/  ULDC UR8, c[0x0][0x238] ;  /* 0x00008e0000087ab9 */ /* 0x000fe20000000800 */
[----:B------:R-:W-:-:S02]  /*0140*/  UIMAD UR7, UR7, UR4, URZ ;  /* 0x00000004070772a4 */ /* 0x000fc4000f8e023f */
[----:B------:R-:W-:Y:S01]  /*0150*/  UIMAD UR8, UR5, UR8, URZ ;  /* 0x00000008050872a4 */ /* 0x000fe2000f8e023f */
[----:B------:R-:W-:Y:S01]  /*0160*/  ULDC UR12, c[0x0][0x4] ;  /* 0x00000100000c7ab9 */ /* 0x000fe20000000800 */
[----:B------:R-:W-:-:S10]  /*0170*/  ULDC.64 UR14, c[0x0][0x208] ;  /* 0x00008200000e7ab9 */ /* 0x000fd40000000a00 */
.L_x_13:
[----:B-1----:R-:W3:Y:S01]  /*0180*/  LDC R9, c[0x0][0x240] ;  /* 0x00009000ff097b82 */ /* 0x002ee20000000800 */
[----:B------:R-:W-:Y:S01]  /*0190*/  ULDC UR9, c[0x0][0x23c] ;  /* 0x00008f0000097ab9 */ /* 0x000fe20000000800 */
[----:B------:R-:W-:Y:S01]  /*01a0*/  UMOV UR4, URZ ;  /* 0x0000003f00047c82 */ /* 0x000fe20008000000 */
[----:B------:R-:W-:Y:S01]  /*01b0*/  UISETP.NE.AND UP0, UPT, UR9, 0x1, UPT ;  /* 0x000000010900788c */ /* 0x000fe2000bf05270 */
[----:B------:R-:W-:-:S05]  /*01c0*/  IMAD.MOV.U32 R6, RZ, RZ, -0x1 ;  /* 0xffffffffff067424 */ /* 0x000fca00078e00ff */
[----:B------:R-:W-:Y:S01]  /*01d0*/  PLOP3.LUT P0, PT, PT, PT, UP0, 0x80, 0x0 ;  /* 0x000000000000781c */ /* 0x000fe20003f0f008 */
[----:B---3--:R-:W-:Y:S01]  /*01e0*/  IMAD R7, R9, UR11, R4 ;  /* 0x0000000b09077c24 */ /* 0x008fe2000f8e0204 */
[----:B------:R-:W-:-:S03]  /*01f0*/  IADD3 R4, R4, 0x1, RZ ;  /* 0x0000000104047810 */ /* 0x000fc60007ffe0ff */
[----:B0-----:R-:W-:Y:S01]  /*0200*/  IMAD R7, R7, UR12, R0 ;  /* 0x0000000c07077c24 */ /* 0x001fe2000f8e0200 */
[----:B------:R-:W-:-:S07]  /*0210*/  ISETP.GE.AND P1, PT, R4, R9, PT ;  /* 0x000000090400720c */ /* 0x000fce0003f26270 */
[----:B-----5:R-:W-:Y:S06]  /*0220*/  @!P0 BRA `(.L_x_1) ;  /* 0x0000000c00cc8947 */ /* 0x020fec0003800000 */
[----:B------:R-:W-:Y:S01]  /*0230*/  IABS R16, UR5 ;  /* 0x0000000500107c13 */ /* 0x000fe20008000000 */
[----:B------:R-:W-:Y:S01]  /*0240*/  IMAD.MOV.U32 R8, RZ, RZ, RZ ;  /* 0x000000ffff087224 */ /* 0x000fe200078e00ff */
[----:B------:R-:W-:Y:S01]  /*0250*/  UMOV UR4, URZ ;  /* 0x0000003f00047c82 */ /* 0x000fe20008000000 */
[----:B------:R-:W-:Y:S01]  /*0260*/  IMAD.MOV.U32 R6, RZ, RZ, -0x1 ;  /* 0xffffffffff067424 */ /* 0x000fe200078e00ff */
[----:B------:R-:W0:Y:S01]  /*0270*/  I2F.RP R11, R16 ;  /* 0x00000010000b7306 */ /* 0x000e220000209400 */
[----:B------:R-:W-:Y:S01]  /*0280*/  ULDC UR13, c[0x0][0x228] ;  /* 0x00008a00000d7ab9 */ /* 0x000fe20000000800 */
[----:B------:R-:W-:Y:S01]  /*0290*/  ULDC UR16, c[0x0][0x22c] ;  /* 0x00008b0000107ab9 */ /* 0x000fe20000000800 */
[----:B------:R-:W-:-:S05]  /*02a0*/  ULDC UR9, c[0x0][0x23c] ;  /* 0x00008f0000097ab9 */ /* 0x000fca0000000800 */
[----:B0-----:R-:W0:Y:S02]  /*02b0*/  MUFU.RCP R11, R11 ;  /* 0x0000000b000b7308 */ /* 0x001e240000001000 */
[----:B0-----:R-:W-:-:S06]  /*02c0*/  VIADD R9, R11, 0xffffffe ;  /* 0x0ffffffe0b097836 */ /* 0x001fcc0000000000 */
[----:B------:R-:W0:Y:S02]  /*02d0*/  F2I.FTZ.U32.TRUNC.NTZ R9, R9 ;  /* 0x0000000900097305 */ /* 0x000e24000021f000 */
[----:B0-----:R-:W-:-:S05]  /*02e0*/  IADD3 R17, RZ, -R9, RZ ;  /* 0x80000009ff117210 */ /* 0x001fca0007ffe0ff */
[----:B------:R-:W-:-:S04]  /*02f0*/  IMAD R17, R17, R16, RZ ;  /* 0x0000001011117224 */ /* 0x000fc800078e02ff */
[----:B------:R-:W-:Y:S01]  /*0300*/  IMAD.HI.U32 R17, R9, R17, R8 ;  /* 0x0000001109117227 */ /* 0x000fe200078e0008 */
[----:B------:R-:W-:-:S07]  /*0310*/  MOV R8, R5 ;  /* 0x0000000500087202 */ /* 0x000fce0000000f00 */
.L_x_8:
[----:B01----:R-:W2:Y:S01]  /*0320*/  LDC R13, c[0x0][RZ] ;  /* 0x00000000ff0d7b82 */ /* 0x003ea20000000800 */
[----:B-1----:R-:W-:Y:S01]  /*0330*/  UIMAD UR6, UR10, UR9, UR4 ;  /* 0x000000090a0672a4 */ /* 0x002fe2000f8e0204 */
[----:B------:R-:W-:Y:S02]  /*0340*/  IABS R9, UR5 ;  /* 0x0000000500097c13 */ /* 0x000fe40008000000 */
[----:B------:R-:W-:-:S03]  /*0350*/  IABS R11, UR5 ;  /* 0x00000005000b7c13 */ /* 0x000fc60008000000 */
[----:B------:R-:W-:Y:S02]  /*0360*/  IMAD.MOV R12, RZ, RZ, -R9 ;  /* 0x000000ffff0c7224 */ /* 0x000fe400078e0a09 */
[----:B--2---:R-:W-:-:S05]  /*0370*/  IMAD R18, R13, UR6, R2 ;  /* 0x000000060d127c24 */ /* 0x004fca000f8e0202 */
[----:B------:R-:W-:Y:S02]  /*0380*/  IABS R19, R18 ;  /* 0x0000001200137213 */ /* 0x000fe40000000000 */
[----:B------:R-:W-:-:S03]  /*0390*/  LOP3.LUT R9, R18, UR5, RZ, 0x3c, !PT ;  /* 0x0000000512097c12 */ /* 0x000fc6000f8e3cff */
[----:B------:R-:W-:Y:S01]  /*03a0*/  IMAD.HI.U32 R17, R17, R19, RZ ;  /* 0x0000001311117227 */ /* 0x000fe200078e00ff */
[----:B------:R-:W-:Y:S02]  /*03b0*/  ISETP.GE.AND P3, PT, R9, RZ, PT ;  /* 0x000000ff0900720c */ /* 0x000fe40003f66270 */
[----:B------:R-:W-:Y:S01]  /*03c0*/  LOP3.LUT R9, RZ, UR5, RZ, 0x33, !PT ;  /* 0x00000005ff097c12 */ /* 0x000fe2000f8e33ff */
[----:B------:R-:W-:-:S05]  /*03d0*/  IMAD R24, R17, R12, R19 ;  /* 0x0000000c11187224 */ /* 0x000fca00078e0213 */
[----:B------:R-:W-:-:S13]  /*03e0*/  ISETP.GT.U32.AND P2, PT, R16, R24, PT ;  /* 0x000000181000720c */ /* 0x000fda0003f44070 */
[----:B------:R-:W-:Y:S01]  /*03f0*/  @!P2 IMAD.IADD R24, R24, 0x1, -R11 ;  /* 0x000000011818a824 */ /* 0x000fe200078e0a0b */
[----:B------:R-:W-:Y:S02]  /*0400*/  @!P2 IADD3 R17, R17, 0x1, RZ ;  /* 0x000000011111a810 */ /* 0x000fe40007ffe0ff */
[----:B------:R-:W-:Y:S02]  /*0410*/  ISETP.NE.AND P2, PT, RZ, UR5, PT ;  /* 0x00000005ff007c0c */ /* 0x000fe4000bf45270 */
[----:B------:R-:W-:-:S13]  /*0420*/  ISETP.GE.U32.AND P0, PT, R24, R16, PT ;  /* 0x000000101800720c */ /* 0x000fda0003f06070 */
[----:B------:R-:W-:-:S04]  /*0430*/  @P0 VIADD R17, R17, 0x1 ;  /* 0x0000000111110836 */ /* 0x000fc80000000000 */
[----:B------:R-:W-:-:S05]  /*0440*/  @!P3 IMAD.MOV R17, RZ, RZ, -R17 ;  /* 0x000000ffff11b224 */ /* 0x000fca00078e0a11 */
[----:B------:R-:W-:-:S04]  /*0450*/  SEL R16, R9, R17, !P2 ;  /* 0x0000001109107207 */ /* 0x000fc80005000000 */
[----:B------:R-:W-:-:S13]  /*0460*/  ISETP.NE.AND P4, PT, R16, R6, PT ;  /* 0x000000061000720c */ /* 0x000fda0003f85270 */
[----:B------:R-:W0:Y:S01]  /*0470*/  @P4 LDC.64 R14, c[0x0][0x218] ;  /* 0x00008600ff0e4b82 */ /* 0x000e220000000a00 */
[----:B------:R-:W-:-:S04]  /*0480*/  @P4 IMAD R17, R16, UR7, R7 ;  /* 0x0000000710114c24 */ /* 0x000fc8000f8e0207 */
[----:B0-----:R-:W-:-:S05]  /*0490*/  @P4 IMAD.WIDE R14, R17, 0x2, R14 ;  /* 0x00000002110e4825 */ /* 0x001fca00078e020e */
[----:B-----5:R0:W5:Y:S01]  /*04a0*/  @P4 LDG.E.U16 R10, desc[UR14][R14.64] ;  /* 0x0000000e0e0a4981 */ /* 0x020162000c1e1500 */
[----:B------:R-:W-:Y:S01]  /*04b0*/  ISETP.GE.AND P0, PT, R7, UR7, PT ;  /* 0x0000000707007c0c */ /* 0x000fe2000bf06270 */
[----:B------:R-:W-:Y:S01]  /*04c0*/  BSSY B0, `(.L_x_2) ;  /* 0x0000052000007945 */ /* 0x000fe20003800000 */
[----:B------:R-:W-:Y:S02]  /*04d0*/  @P4 MOV R6, R16 ;  /* 0x0000001000064202 */ /* 0x000fe40000000f00 */
[----:B------:R-:W-:-:S13]  /*04e0*/  ISETP.GE.OR P3, PT, R18, UR8, P0 ;  /* 0x0000000812007c0c */ /* 0x000fda0008766670 */
[----:B0-----:R-:W-:Y:S05]  /*04f0*/  @P3 BRA `(.L_x_3) ;  /* 0x0000000400383947 */ /* 0x001fea0003800000 */
[----:B------:R-:W0:Y:S01]  /*0500*/  LDC R17, c[0x0][0x234] ;  /* 0x00008d00ff117b82 */ /* 0x000e220000000800 */
[----:B------:R-:W-:Y:S01]  /*0510*/  HFMA2.MMA R14, -RZ, RZ, 0, 0 ;  /* 0x00000000ff0e7435 */ /* 0x000fe200000001ff */
[----:B------:R-:W-:Y:S02]  /*0520*/  ISETP.GE.AND P4, PT, R18, RZ, PT ;  /* 0x000000ff1200720c */ /* 0x000fe40003f86270 */
[----:B------:R-:W-:-:S04]  /*0530*/  ISETP.GT.U32.AND P3, PT, R11, R24, PT ;  /* 0x000000180b00720c */ /* 0x000fc80003f64070 */
[----:B------:R-:W1:Y:S01]  /*0540*/  LDC R20, c[0x0][0x230] ;  /* 0x00008c00ff147b82 */ /* 0x000e620000000800 */
[----:B0-----:R-:W-:-:S04]  /*0550*/  IABS R22, R17 ;  /* 0x0000001100167213 */ /* 0x001fc80000000000 */
[----:B------:R-:W0:Y:S01]  /*0560*/  I2F.RP R23, R22 ;  /* 0x0000001600177306 */ /* 0x000e220000209400 */
[----:B-1----:R-:W-:-:S07]  /*0570*/  IABS R21, R20 ;  /* 0x0000001400157213 */ /* 0x002fce0000000000 */
[----:B------:R-:W1:Y:S08]  /*0580*/  I2F.RP R26, R21 ;  /* 0x00000015001a7306 */ /* 0x000e700000209400 */
[----:B0-----:R-:W0:Y:S08]  /*0590*/  MUFU.RCP R23, R23 ;  /* 0x0000001700177308 */ /* 0x001e300000001000 */
[----:B-1----:R-:W-:Y:S01]  /*05a0*/  MUFU.RCP R26, R26 ;  /* 0x0000001a001a7308 */ /* 0x002fe20000001000 */
[----:B0-----:R-:W-:-:S07]  /*05b0*/  VIADD R15, R23, 0xffffffe ;  /* 0x0ffffffe170f7836 */ /* 0x001fce0000000000 */
[----:B------:R-:W0:Y:S02]  /*05c0*/  F2I.FTZ.U32.TRUNC.NTZ R15, R15 ;  /* 0x0000000f000f7305 */ /* 0x000e24000021f000 */
[----:B0-----:R-:W-:-:S04]  /*05d0*/  IMAD.MOV R25, RZ, RZ, -R15 ;  /* 0x000000ffff197224 */ /* 0x001fc800078e0a0f */
[----:B------:R-:W-:-:S04]  /*05e0*/  IMAD R25, R25, R22, RZ ;  /* 0x0000001619197224 */ /* 0x000fc800078e02ff */
[----:B------:R-:W-:-:S04]  /*05f0*/  IMAD.HI.U32 R14, R15, R25, R14 ;  /* 0x000000190f0e7227 */ /* 0x000fc800078e000e */
[----:B------:R-:W-:-:S05]  /*0600*/  IMAD.IADD R15, R24, 0x1, -R11 ;  /* 0x00000001180f7824 */ /* 0x000fca00078e0a0b */
[----:B------:R-:W-:Y:S02]  /*0610*/  SEL R24, R15, R24, !P3 ;  /* 0x000000180f187207 */ /* 0x000fe40005800000 */
[----:B------:R-:W-:Y:S02]  /*0620*/  IADD3 R15, R26, 0xffffffe, RZ ;  /* 0x0ffffffe1a0f7810 */ /* 0x000fe40007ffe0ff */
[----:B------:R-:W-:Y:S01]  /*0630*/  IABS R26, R7 ;  /* 0x00000007001a7213 */ /* 0x000fe20000000000 */
[----:B------:R-:W-:-:S03]  /*0640*/  @!P4 IMAD.MOV R24, RZ, RZ, -R24 ;  /* 0x000000ffff18c224 */ /* 0x000fc600078e0a18 */
[----:B------:R-:W0:Y:S02]  /*0650*/  F2I.FTZ.U32.TRUNC.NTZ R15, R15 ;  /* 0x0000000f000f7305 */ /* 0x000e24000021f000 */
[----:B------:R-:W-:-:S04]  /*0660*/  SEL R24, R9, R24, !P2 ;  /* 0x0000001809187207 */ /* 0x000fc80005000000 */
[----:B------:R-:W-:-:S05]  /*0670*/  IABS R25, R24 ;  /* 0x0000001800197213 */ /* 0x000fca0000000000 */
[----:B------:R-:W-:-:S04]  /*0680*/  IMAD.HI.U32 R23, R14, R25, RZ ;  /* 0x000000190e177227 */ /* 0x000fc800078e00ff */
[----:B------:R-:W-:Y:S02]  /*0690*/  IMAD.MOV R27, RZ, RZ, -R23 ;  /* 0x000000ffff1b7224 */ /* 0x000fe400078e0a17 */
[----:B------:R-:W-:-:S04]  /*06a0*/  IMAD.HI.U32 R14, R14, R19, RZ ;  /* 0x000000130e0e7227 */ /* 0x000fc800078e00ff */
[----:B------:R-:W-:Y:S02]  /*06b0*/  IMAD R25, R22, R27, R25 ;  /* 0x0000001b16197224 */ /* 0x000fe400078e0219 */
[----:B------:R-:W-:-:S03]  /*06c0*/  IMAD.MOV R14, RZ, RZ, -R14 ;  /* 0x000000ffff0e7224 */ /* 0x000fc600078e0a0e */
[C---:B------:R-:W-:Y:S01]  /*06d0*/  ISETP.GT.U32.AND P3, PT, R22.reuse, R25, PT ;  /* 0x000000191600720c */ /* 0x040fe20003f64070 */
[----:B------:R-:W-:Y:S01]  /*06e0*/  IMAD R19, R22, R14, R19 ;  /* 0x0000000e16137224 */ /* 0x000fe200078e0213 */
[----:B0-----:R-:W-:-:S05]  /*06f0*/  IADD3 R14, RZ, -R15, RZ ;  /* 0x8000000fff0e7210 */ /* 0x001fca0007ffe0ff */
[----:B------:R-:W-:Y:S02]  /*0700*/  IMAD R27, R14, R21, RZ ;  /* 0x000000150e1b7224 */ /* 0x000fe400078e02ff */
[----:B------:R-:W-:-:S04]  /*0710*/  IMAD.MOV.U32 R14, RZ, RZ, RZ ;  /* 0x000000ffff0e7224 */ /* 0x000fc800078e00ff */
[----:B------:R-:W-:Y:S02]  /*0720*/  @!P3 IMAD.IADD R25, R25, 0x1, -R22 ;  /* 0x000000011919b824 */ /* 0x000fe400078e0a16 */
[----:B------:R-:W-:-:S03]  /*0730*/  IMAD.HI.U32 R14, R15, R27, R14 ;  /* 0x0000001b0f0e7227 */ /* 0x000fc600078e000e */
[----:B------:R-:W-:Y:S01]  /*0740*/  ISETP.GE.U32.AND P6, PT, R25, R22, PT ;  /* 0x000000161900720c */ /* 0x000fe20003fc6070 */
[----:B------:R-:W-:Y:S02]  /*0750*/  IMAD R27, R18, UR7, R7 ;  /* 0x00000007121b7c24 */ /* 0x000fe4000f8e0207 */
[----:B------:R-:W-:-:S05]  /*0760*/  IMAD.HI.U32 R25, R14, R26, RZ ;  /* 0x0000001a0e197227 */ /* 0x000fca00078e00ff */
[----:B------:R-:W-:-:S05]  /*0770*/  IADD3 R14, -R25, RZ, RZ ;  /* 0x000000ff190e7210 */ /* 0x000fca0007ffe1ff */
[----:B------:R-:W-:Y:S02]  /*0780*/  IMAD R26, R21, R14, R26 ;  /* 0x0000000e151a7224 */ /* 0x000fe400078e021a */
[----:B------:R-:W0:Y:S02]  /*0790*/  LDC.64 R14, c[0x0][0x210] ;  /* 0x00008400ff0e7b82 */ /* 0x000e240000000a00 */
[----:B0-----:R-:W-:-:S05]  /*07a0*/  IMAD.WIDE R14, R27, 0x2, R14 ;  /* 0x000000021b0e7825 */ /* 0x001fca00078e020e */
[----:B------:R0:W2:Y:S01]  /*07b0*/  LDG.E.U16 R27, desc[UR14][R14.64] ;  /* 0x0000000e0e1b7981 */ /* 0x0000a2000c1e1500 */
[----:B------:R-:W-:Y:S01]  /*07c0*/  ISETP.GT.U32.AND P5, PT, R22, R19, PT ;  /* 0x000000131600720c */ /* 0x000fe20003fa4070 */
[----:B------:R-:W-:Y:S01]  /*07d0*/  @!P3 VIADD R23, R23, 0x1 ;  /* 0x000000011717b836 */ /* 0x000fe20000000000 */
[-C--:B------:R-:W-:Y:S02]  /*07e0*/  LOP3.LUT R24, R24, R17.reuse, RZ, 0x3c, !PT ;  /* 0x0000001118187212 */ /* 0x080fe400078e3cff */
[----:B------:R-:W-:Y:S01]  /*07f0*/  ISETP.GT.U32.AND P3, PT, R21, R26, PT ;  /* 0x0000001a1500720c */ /* 0x000fe20003f64070 */
[----:B------:R-:W-:Y:S01]  /*0800*/  @P6 VIADD R23, R23, 0x1 ;  /* 0x0000000117176836 */ /* 0x000fe20000000000 */
[----:B------:R-:W-:Y:S02]  /*0810*/  ISETP.GE.AND P6, PT, R24, RZ, PT ;  /* 0x000000ff1800720c */ /* 0x000fe40003fc6270 */
[----:B------:R-:W-:Y:S02]  /*0820*/  LOP3.LUT R18, RZ, R17, RZ, 0x33, !PT ;  /* 0x00000011ff127212 */ /* 0x000fe400078e33ff */
[----:B0-----:R-:W-:-:S03]  /*0830*/  LOP3.LUT R14, R7, R20, RZ, 0x3c, !PT ;  /* 0x00000014070e7212 */ /* 0x001fc600078e3cff */
[----:B------:R-:W-:-:S04]  /*0840*/  @!P5 IADD3 R19, R19, -R22, RZ ;  /* 0x800000161313d210 */ /* 0x000fc80007ffe0ff */
[----:B------:R-:W-:Y:S01]  /*0850*/  ISETP.GT.U32.AND P5, PT, R22, R19, PT ;  /* 0x000000131600720c */ /* 0x000fe20003fa4070 */
[----:B------:R-:W-:Y:S02]  /*0860*/  @!P3 IMAD.IADD R26, R26, 0x1, -R21 ;  /* 0x000000011a1ab824 */ /* 0x000fe400078e0a15 */
[----:B------:R-:W-:Y:S02]  /*0870*/  @!P6 IMAD.MOV R23, RZ, RZ, -R23 ;  /* 0x000000ffff17e224 */ /* 0x000fe400078e0a17 */
[----:B------:R-:W-:Y:S01]  /*0880*/  @!P3 VIADD R25, R25, 0x1 ;  /* 0x000000011919b836 */ /* 0x000fe20000000000 */
[----:B------:R-:W-:Y:S02]  /*0890*/  ISETP.GE.U32.AND P6, PT, R26, R21, PT ;  /* 0x000000151a00720c */ /* 0x000fe40003fc6070 */
[----:B------:R-:W-:-:S05]  /*08a0*/  ISETP.NE.AND P3, PT, R20, RZ, PT ;  /* 0x000000ff1400720c */ /* 0x000fca0003f65270 */
[----:B------:R-:W-:Y:S02]  /*08b0*/  @!P5 IADD3 R19, R19, -R22, RZ ;  /* 0x800000161313d210 */ /* 0x000fe40007ffe0ff */
[----:B------:R-:W-:Y:S02]  /*08c0*/  ISETP.GE.AND P5, PT, R14, RZ, PT ;  /* 0x000000ff0e00720c */ /* 0x000fe40003fa6270 */
[----:B------:R-:W0:Y:S01]  /*08d0*/  LDC.64 R14, c[0x0][0x220] ;  /* 0x00008800ff0e7b82 */ /* 0x000e220000000a00 */
[----:B------:R-:W-:Y:S02]  /*08e0*/  @!P4 IMAD.MOV R19, RZ, RZ, -R19 ;  /* 0x000000ffff13c224 */ /* 0x000fe400078e0a13 */
[----:B------:R-:W-:Y:S01]  /*08f0*/  @P6 VIADD R25, R25, 0x1 ;  /* 0x0000000119196836 */ /* 0x000fe20000000000 */
[----:B------:R-:W-:-:S04]  /*0900*/  ISETP.NE.AND P6, PT, R17, RZ, PT ;  /* 0x000000ff1100720c */ /* 0x000fc80003fc5270 */
[C---:B------:R-:W-:Y:S02]  /*0910*/  SEL R23, R18.reuse, R23, !P6 ;  /* 0x0000001712177207 */ /* 0x040fe40007000000 */
[----:B------:R-:W-:Y:S02]  /*0920*/  SEL R18, R18, R19, !P6 ;  /* 0x0000001312127207 */ /* 0x000fe40007000000 */
[----:B------:R-:W-:Y:S01]  /*0930*/  @!P5 IADD3 R25, -R25, RZ, RZ ;  /* 0x000000ff1919d210 */ /* 0x000fe20007ffe1ff */
[----:B------:R-:W-:Y:S01]  /*0940*/  IMAD R23, R16, UR13, R23 ;  /* 0x0000000d10177c24 */ /* 0x000fe2000f8e0217 */
[----:B------:R-:W-:-:S05]  /*0950*/  @!P3 LOP3.LUT R25, RZ, R20, RZ, 0x33, !PT ;  /* 0x00000014ff19b212 */ /* 0x000fca00078e33ff */
[--C-:B------:R-:W-:Y:S02]  /*0960*/  IMAD R23, R23, UR16, R25.reuse ;  /* 0x0000001017177c24 */ /* 0x100fe4000f8e0219 */
[----:B------:R-:W-:Y:S02]  /*0970*/  IMAD.MOV R16, RZ, RZ, -R25 ;  /* 0x000000ffff107224 */ /* 0x000fe400078e0a19 */
[----:B------:R-:W-:Y:S02]  /*0980*/  IMAD R17, R23, R17, R18 ;  /* 0x0000001117117224 */ /* 0x000fe400078e0212 */
[----:B------:R-:W-:-:S04]  /*0990*/  IMAD R16, R20, R16, R7 ;  /* 0x0000001014107224 */ /* 0x000fc800078e0207 */
[----:B------:R-:W-:-:S04]  /*09a0*/  IMAD R17, R17, R20, R16 ;  /* 0x0000001411117224 */ /* 0x000fc800078e0210 */
[----:B0-----:R-:W-:-:S04]  /*09b0*/  IMAD.WIDE R14, R17, 0x2, R14 ;  /* 0x00000002110e7825 */ /* 0x001fc800078e020e */
[----:B--2--5:R-:W-:-:S05]  /*09c0*/  HADD2 R27, R27.H0_H0, R10.H0_H0 ;  /* 0x2000000a1b1b7230 */ /* 0x024fca0000000800 */
[----:B------:R0:W-:Y:S02]  /*09d0*/  STG.E.U16 desc[UR14][R14.64], R27 ;  /* 0x0000001b0e007986 */ /* 0x0001e4000c10150e */
.L_x_3:
[----:B------:R-:W-:Y:S05]  /*09e0*/  BSYNC B0 ;  /* 0x0000000000007941 */ /* 0x000fea0003800000 */
.L_x_2:
[----:B------:R-:W1:Y:S01]  /*09f0*/  I2F.RP R16, R11 ;  /* 0x0000000b00107306 */ /* 0x000e620000209400 */
[----:B------:R-:W-:Y:S01]  /*0a00*/  UIADD3 UR6, UR6, 0x1, URZ ;  /* 0x0000000106067890 */ /* 0x000fe2000fffe03f */
[----:B------:R-:W-:Y:S01]  /*0a10*/  VIADD R8, R8, 0xfffffffe ;  /* 0xfffffffe08087836 */ /* 0x000fe20000000000 */
[----:B------:R-:W-:Y:S04]  /*0a20*/  BSSY B0, `(.L_x_4) ;  /* 0x000001f000007945 */ /* 0x000fe80003800000 */
[----:B------:R-:W-:-:S05]  /*0a30*/  IMAD R20, R13, UR6, R2 ;  /* 0x000000060d147c24 */ /* 0x000fca000f8e0202 */
[----:B------:R-:W-:Y:S02]  /*0a40*/  IABS R19, R20 ;  /* 0x0000001400137213 */ /* 0x000fe40000000000 */
[----:B------:R-:W-:Y:S01]  /*0a50*/  ISETP.GE.OR P0, PT, R20, UR8, P0 ;  /* 0x0000000814007c0c */ /* 0x000fe20008706670 */
[----:B-1----:R-:W0:Y:S02]  /*0a60*/  MUFU.RCP R16, R16 ;  /* 0x0000001000107308 */ /* 0x002e240000001000 */
[----:B0-----:R-:W-:Y:S02]  /*0a70*/  IADD3 R14, R16, 0xffffffe, RZ ;  /* 0x0ffffffe100e7810 */ /* 0x001fe40007ffe0ff */
[----:B------:R-:W-:-:S04]  /*0a80*/  MOV R16, R11 ;  /* 0x0000000b00107202 */ /* 0x000fc80000000f00 */
[----:B------:R0:W1:Y:S02]  /*0a90*/  F2I.FTZ.U32.TRUNC.NTZ R15, R14 ;  /* 0x0000000e000f7305 */ /* 0x000064000021f000 */
[----:B0-----:R-:W-:Y:S02]  /*0aa0*/  IMAD.MOV.U32 R14, RZ, RZ, RZ ;  /* 0x000000ffff0e7224 */ /* 0x001fe400078e00ff */
[----:B-1----:R-:W-:-:S04]  /*0ab0*/  IMAD.MOV R18, RZ, RZ, -R15 ;  /* 0x000000ffff127224 */ /* 0x002fc800078e0a0f */
[----:B------:R-:W-:-:S04]  /*0ac0*/  IMAD R17, R18, R11, RZ ;  /* 0x0000000b12117224 */ /* 0x000fc800078e02ff */
[----:B------:R-:W-:-:S06]  /*0ad0*/  IMAD.HI.U32 R17, R15, R17, R14 ;  /* 0x000000110f117227 */ /* 0x000fcc00078e000e */
[----:B------:R-:W-:-:S04]  /*0ae0*/  IMAD.HI.U32 R13, R17, R19, RZ ;  /* 0x00000013110d7227 */ /* 0x000fc800078e00ff */
[----:B------:R-:W-:Y:S01]  /*0af0*/  IMAD R15, R13, R12, R19 ;  /* 0x0000000c0d0f7224 */ /* 0x000fe200078e0213 */
[----:B------:R-:W-:-:S04]  /*0b00*/  LOP3.LUT R12, R20, UR5, RZ, 0x3c, !PT ;  /* 0x00000005140c7c12 */ /* 0x000fc8000f8e3cff */
[----:B------:R-:W-:Y:S02]  /*0b10*/  ISETP.GT.U32.AND P4, PT, R16, R15, PT ;  /* 0x0000000f1000720c */ /* 0x000fe40003f84070 */
[----:B------:R-:W-:-:S11]  /*0b20*/  ISETP.GE.AND P5, PT, R12, RZ, PT ;  /* 0x000000ff0c00720c */ /* 0x000fd60003fa6270 */
[----:B------:R-:W-:Y:S02]  /*0b30*/  @!P4 IMAD.IADD R15, R15, 0x1, -R11 ;  /* 0x000000010f0fc824 */ /* 0x000fe400078e0a0b */
[----:B------:R-:W-:-:S03]  /*0b40*/  @!P4 VIADD R13, R13, 0x1 ;  /* 0x000000010d0dc836 */ /* 0x000fc60000000000 */
[----:B------:R-:W-:-:S13]  /*0b50*/  ISETP.GE.U32.AND P3, PT, R15, R16, PT ;  /* 0x000000100f00720c */ /* 0x000fda0003f66070 */
[----:B------:R-:W-:Y:S02]  /*0b60*/  @P3 IADD3 R13, R13, 0x1, RZ ;  /* 0x000000010d0d3810 */ /* 0x000fe40007ffe0ff */
[----:B------:R-:W-:-:S03]  /*0b70*/  ISETP.NE.AND P3, PT, R8, RZ, PT ;  /* 0x000000ff0800720c */ /* 0x000fc60003f65270 */
[----:B------:R-:W-:-:S05]  /*0b80*/  @!P5 IMAD.MOV R13, RZ, RZ, -R13 ;  /* 0x000000ffff0dd224 */ /* 0x000fca00078e0a0d */
[----:B------:R-:W-:-:S04]  /*0b90*/  SEL R18, R9, R13, !P2 ;  /* 0x0000000d09127207 */ /* 0x000fc80005000000 */
[----:B------:R-:W-:-:S13]  /*0ba0*/  ISETP.NE.AND P4, PT, R18, R6, PT ;  /* 0x000000061200720c */ /* 0x000fda0003f85270 */
[----:B------:R-:W-:Y:S05]  /*0bb0*/  @!P4 BRA `(.L_x_5) ;  /* 0x000000000014c947 */ /* 0x000fea0003800000 */
[----:B------:R-:W0:Y:S01]  /*0bc0*/  LDC.64 R12, c[0x0][0x218] ;  /* 0x00008600ff0c7b82 */ /* 0x000e220000000a00 */
[----:B------:R-:W-:-:S04]  /*0bd0*/  IMAD R21, R18, UR7, R7 ;  /* 0x0000000712157c24 */ /* 0x000fc8000f8e0207 */
[----:B0-----:R-:W-:-:S05]  /*0be0*/  IMAD.WIDE R12, R21, 0x2, R12 ;  /* 0x00000002150c7825 */ /* 0x001fca00078e020c */
[----:B-----5:R0:W5:Y:S01]  /*0bf0*/  LDG.E.U16 R10, desc[UR14][R12.64] ;  /* 0x0000000e0c0a7981 */ /* 0x020162000c1e1500 */
[----:B------:R-:W-:-:S07]  /*0c00*/  MOV R6, R18 ;  /* 0x0000001200067202 */ /* 0x000fce0000000f00 */
.L_x_5:
[----:B------:R-:W-:Y:S05]  /*0c10*/  BSYNC B0 ;  /* 0x0000000000007941 */ /* 0x000fea0003800000 */
.L_x_4:
[----:B------:R-:W-:Y:S04]  /*0c20*/  BSSY B0, `(.L_x_6) ;  /* 0x0000051000007945 */ /* 0x000fe80003800000 */
[----:B------:R-:W-:Y:S05]  /*0c30*/  @P0 BRA `(.L_x_7) ;  /* 0x00000004003c0947 */ /* 0x000fea0003800000 */
[----:B------:R-:W1:Y:S01]  /*0c40*/  LDC R21, c[0x0][0x234] ;  /* 0x00008d00ff157b82 */ /* 0x000e620000000800 */
[----:B------:R-:W-:Y:S01]  /*0c50*/  ISETP.GE.AND P0, PT, R20, RZ, PT ;  /* 0x000000ff1400720c */ /* 0x000fe20003f06270 */
[----:B0-----:R-:W-:Y:S01]  /*0c60*/  IMAD.IADD R12, R15, 0x1, -R11 ;  /* 0x000000010f0c7824 */ /* 0x001fe200078e0a0b */
[----:B------:R-:W-:-:S04]  /*0c70*/  ISETP.GT.U32.AND P4, PT, R16, R15, PT ;  /* 0x0000000f1000720c */ /* 0x000fc80003f84070 */
[----:B------:R-:W-:Y:S01]  /*0c80*/  SEL R12, R12, R15, !P4 ;  /* 0x0000000f0c0c7207 */ /* 0x000fe20006000000 */
[----:B------:R-:W0:Y:S06]  /*0c90*/  LDC R22, c[0x0][0x230] ;  /* 0x00008c00ff167b82 */ /* 0x000e2c0000000800 */
[----:B------:R-:W-:-:S05]  /*0ca0*/  @!P0 IMAD.MOV R12, RZ, RZ, -R12 ;  /* 0x000000ffff0c8224 */ /* 0x000fca00078e0a0c */
[----:B------:R-:W-:Y:S01]  /*0cb0*/  SEL R26, R9, R12, !P2 ;  /* 0x0000000c091a7207 */ /* 0x000fe20005000000 */
[----:B------:R-:W-:Y:S01]  /*0cc0*/  HFMA2.MMA R12, -RZ, RZ, 0, 0 ;  /* 0x00000000ff0c7435 */ /* 0x000fe200000001ff */
[----:B-1----:R-:W-:-:S04]  /*0cd0*/  IABS R24, R21 ;  /* 0x0000001500187213 */ /* 0x002fc80000000000 */
[----:B------:R-:W1:Y:S01]  /*0ce0*/  I2F.RP R14, R24 ;  /* 0x00000018000e7306 */ /* 0x000e620000209400 */
[----:B0-----:R-:W-:-:S07]  /*0cf0*/  IABS R23, R22 ;  /* 0x0000001600177213 */ /* 0x001fce0000000000 */
[----:B------:R-:W0:Y:S08]  /*0d00*/  I2F.RP R25, R23 ;  /* 0x0000001700197306 */ /* 0x000e300000209400 */
[----:B-1----:R-:W1:Y:S08]  /*0d10*/  MUFU.RCP R14, R14 ;  /* 0x0000000e000e7308 */ /* 0x002e700000001000 */
[----:B0-----:R-:W0:Y:S01]  /*0d20*/  MUFU.RCP R25, R25 ;  /* 0x0000001900197308 */ /* 0x001e220000001000 */
[----:B-1----:R-:W-:-:S07]  /*0d30*/  VIADD R13, R14, 0xffffffe ;  /* 0x0ffffffe0e0d7836 */ /* 0x002fce0000000000 */
[----:B------:R-:W1:Y:S01]  /*0d40*/  F2I.FTZ.U32.TRUNC.NTZ R13, R13 ;  /* 0x0000000d000d7305 */ /* 0x000e62000021f000 */
[----:B0-----:R-:W-:-:S07]  /*0d50*/  IADD3 R15, R25, 0xffffffe, RZ ;  /* 0x0ffffffe190f7810 */ /* 0x001fce0007ffe0ff */
[----:B------:R-:W0:Y:S01]  /*0d60*/  F2I.FTZ.U32.TRUNC.NTZ R15, R15 ;  /* 0x0000000f000f7305 */ /* 0x000e22000021f000 */
[----:B-1----:R-:W-:-:S04]  /*0d70*/  IMAD.MOV R11, RZ, RZ, -R13 ;  /* 0x000000ffff0b7224 */ /* 0x002fc800078e0a0d */
[----:B------:R-:W-:Y:S01]  /*0d80*/  IMAD R9, R11, R24, RZ ;  /* 0x000000180b097224 */ /* 0x000fe200078e02ff */
[----:B------:R-:W-:-:S03]  /*0d90*/  IABS R11, R26 ;  /* 0x0000001a000b7213 */ /* 0x000fc60000000000 */
[----:B------:R-:W-:-:S04]  /*0da0*/  IMAD.HI.U32 R28, R13, R9, R12 ;  /* 0x000000090d1c7227 */ /* 0x000fc800078e000c */
[----:B0-----:R-:W-:Y:S02]  /*0db0*/  IMAD.MOV R14, RZ, RZ, -R15 ;  /* 0x000000ffff0e7224 */ /* 0x001fe400078e0a0f */
[----:B------:R-:W-:-:S04]  /*0dc0*/  IMAD.HI.U32 R9, R28, R11, RZ ;  /* 0x0000000b1c097227 */ /* 0x000fc800078e00ff */
[----:B------:R-:W-:Y:S01]  /*0dd0*/  IMAD R13, R14, R23, RZ ;  /* 0x000000170e0d7224 */ /* 0x000fe200078e02ff */
[----:B------:R-:W-:Y:S01]  /*0de0*/  MOV R14, RZ ;  /* 0x000000ff000e7202 */ /* 0x000fe20000000f00 */
[----:B------:R-:W-:-:S04]  /*0df0*/  IMAD.MOV R12, RZ, RZ, -R9 ;  /* 0x000000ffff0c7224 */ /* 0x000fc800078e0a09 */
[----:B------:R-:W-:Y:S02]  /*0e00*/  IMAD R11, R24, R12, R11 ;  /* 0x0000000c180b7224 */ /* 0x000fe400078e020b */
[----:B------:R-:W-:Y:S02]  /*0e10*/  IMAD.HI.U32 R14, R15, R13, R14 ;  /* 0x0000000d0f0e7227 */ /* 0x000fe400078e000e */
[----:B------:R-:W0:Y:S02]  /*0e20*/  LDC.64 R12, c[0x0][0x210] ;  /* 0x00008400ff0c7b82 */ /* 0x000e240000000a00 */
[----:B------:R-:W-:-:S04]  /*0e30*/  IMAD R15, R20, UR7, R7 ;  /* 0x00000007140f7c24 */ /* 0x000fc8000f8e0207 */
[----:B0-----:R-:W-:-:S05]  /*0e40*/  IMAD.WIDE R12, R15, 0x2, R12 ;  /* 0x000000020f0c7825 */ /* 0x001fca00078e020c */
[----:B------:R0:W2:Y:S01]  /*0e50*/  LDG.E.U16 R15, desc[UR14][R12.64] ;  /* 0x0000000e0c0f7981 */ /* 0x0000a2000c1e1500 */
[----:B------:R-:W-:Y:S01]  /*0e60*/  IABS R20, R7 ;  /* 0x0000000700147213 */ /* 0x000fe20000000000 */
[----:B------:R-:W-:Y:S01]  /*0e70*/  IMAD.HI.U32 R28, R28, R19, RZ ;  /* 0x000000131c1c7227 */ /* 0x000fe200078e00ff */
[----:B------:R-:W-:Y:S02]  /*0e80*/  ISETP.GT.U32.AND P5, PT, R24, R11, PT ;  /* 0x0000000b1800720c */ /* 0x000fe40003fa4070 */
[----:B------:R-:W-:Y:S01]  /*0e90*/  LOP3.LUT R26, R26, R21, RZ, 0x3c, !PT ;  /* 0x000000151a1a7212 */ /* 0x000fe200078e3cff */
[----:B------:R-:W-:-:S04]  /*0ea0*/  IMAD.HI.U32 R14, R14, R20, RZ ;  /* 0x000000140e0e7227 */ /* 0x000fc800078e00ff */
[----:B------:R-:W-:Y:S01]  /*0eb0*/  IMAD.MOV R28, RZ, RZ, -R28 ;  /* 0x000000ffff1c7224 */ /* 0x000fe200078e0a1c */
[----:B0-----:R-:W0:Y:S01]  /*0ec0*/  LDC.64 R12, c[0x0][0x220] ;  /* 0x00008800ff0c7b82 */ /* 0x001e220000000a00 */
[----:B------:R-:W-:Y:S02]  /*0ed0*/  IMAD.MOV R25, RZ, RZ, -R14 ;  /* 0x000000ffff197224 */ /* 0x000fe400078e0a0e */
[C---:B------:R-:W-:Y:S02]  /*0ee0*/  IMAD R19, R24.reuse, R28, R19 ;  /* 0x0000001c18137224 */ /* 0x040fe400078e0213 */
[----:B------:R-:W-:Y:S01]  /*0ef0*/  IMAD R20, R23, R25, R20 ;  /* 0x0000001917147224 */ /* 0x000fe200078e0214 */
[----:B------:R-:W-:Y:S02]  /*0f00*/  @!P5 IADD3 R11, R11, -R24, RZ ;  /* 0x800000180b0bd210 */ /* 0x000fe40007ffe0ff */
[----:B------:R-:W-:Y:S02]  /*0f10*/  ISETP.GT.U32.AND P4, PT, R24, R19, PT ;  /* 0x000000131800720c */ /* 0x000fe40003f84070 */
[----:B------:R-:W-:-:S02]  /*0f20*/  ISETP.GT.U32.AND P2, PT, R23, R20, PT ;  /* 0x000000141700720c */ /* 0x000fc40003f44070 */
[----:B------:R-:W-:Y:S02]  /*0f30*/  ISETP.GE.U32.AND P6, PT, R11, R24, PT ;  /* 0x000000180b00720c */ /* 0x000fe40003fc6070 */
[----:B------:R-:W-:Y:S02]  /*0f40*/  @!P5 IADD3 R9, R9, 0x1, RZ ;  /* 0x000000010909d810 */ /* 0x000fe40007ffe0ff */
[----:B------:R-:W-:-:S05]  /*0f50*/  LOP3.LUT R11, R7, R22, RZ, 0x3c, !PT ;  /* 0x00000016070b7212 */ /* 0x000fca00078e3cff */
[----:B------:R-:W-:Y:S02]  /*0f60*/  @!P4 IMAD.IADD R19, R19, 0x1, -R24 ;  /* 0x000000011313c824 */ /* 0x000fe400078e0a18 */
[----:B------:R-:W-:Y:S01]  /*0f70*/  @!P2 IMAD.IADD R20, R20, 0x1, -R23 ;  /* 0x000000011414a824 */ /* 0x000fe200078e0a17 */
[----:B------:R-:W-:Y:S01]  /*0f80*/  @!P2 IADD3 R14, R14, 0x1, RZ ;  /* 0x000000010e0ea810 */ /* 0x000fe20007ffe0ff */
[----:B------:R-:W-:Y:S01]  /*0f90*/  @P6 VIADD R9, R9, 0x1 ;  /* 0x0000000109096836 */ /* 0x000fe20000000000 */
[----:B------:R-:W-:Y:S02]  /*0fa0*/  ISETP.GT.U32.AND P4, PT, R24, R19, PT ;  /* 0x000000131800720c */ /* 0x000fe40003f84070 */
[----:B------:R-:W-:Y:S02]  /*0fb0*/  ISETP.GE.U32.AND P5, PT, R20, R23, PT ;  /* 0x000000171400720c */ /* 0x000fe40003fa6070 */
[----:B------:R-:W-:Y:S02]  /*0fc0*/  ISETP.GE.AND P6, PT, R26, RZ, PT ;  /* 0x000000ff1a00720c */ /* 0x000fe40003fc6270 */
[----:B------:R-:W-:-:S07]  /*0fd0*/  ISETP.NE.AND P2, PT, R22, RZ, PT ;  /* 0x000000ff1600720c */ /* 0x000fce0003f45270 */
[----:B------:R-:W-:Y:S01]  /*0fe0*/  @!P4 IMAD.IADD R19, R19, 0x1, -R24 ;  /* 0x000000011313c824 */ /* 0x000fe200078e0a18 */
[----:B------:R-:W-:Y:S01]  /*0ff0*/  ISETP.GE.AND P4, PT, R11, RZ, PT ;  /* 0x000000ff0b00720c */ /* 0x000fe20003f86270 */
[----:B------:R-:W-:Y:S01]  /*1000*/  @P5 VIADD R14, R14, 0x1 ;  /* 0x000000010e0e5836 */ /* 0x000fe20000000000 */
[----:B------:R-:W-:Y:S01]  /*1010*/  ISETP.NE.AND P5, PT, R21, RZ, PT ;  /* 0x000000ff1500720c */ /* 0x000fe20003fa5270 */
[----:B------:R-:W-:Y:S02]  /*1020*/  @!P6 IMAD.MOV R9, RZ, RZ, -R9 ;  /* 0x000000ffff09e224 */ /* 0x000fe400078e0a09 */
[----:B------:R-:W-:Y:S01]  /*1030*/  @!P0 IMAD.MOV R19, RZ, RZ, -R19 ;  /* 0x000000ffff138224 */ /* 0x000fe200078e0a13 */
[----:B------:R-:W-:Y:S02]  /*1040*/  MOV R20, R14 ;  /* 0x0000000e00147202 */ /* 0x000fe40000000f00 */
[----:B------:R-:W-:-:S04]  /*1050*/  LOP3.LUT R14, RZ, R21, RZ, 0x33, !PT ;  /* 0x00000015ff0e7212 */ /* 0x000fc800078e33ff */
[C---:B------:R-:W-:Y:S01]  /*1060*/  SEL R9, R14.reuse, R9, !P5 ;  /* 0x000000090e097207 */ /* 0x040fe20006800000 */
[----:B------:R-:W-:Y:S01]  /*1070*/  @!P4 IMAD.MOV R20, RZ, RZ, -R20 ;  /* 0x000000ffff14c224 */ /* 0x000fe200078e0a14 */
[----:B------:R-:W-:Y:S02]  /*1080*/  @!P2 LOP3.LUT R20, RZ, R22, RZ, 0x33, !PT ;  /* 0x00000016ff14a212 */ /* 0x000fe400078e33ff */
[----:B------:R-:W-:Y:S01]  /*1090*/  SEL R14, R14, R19, !P5 ;  /* 0x000000130e0e7207 */ /* 0x000fe20006800000 */
[----:B------:R-:W-:-:S04]  /*10a0*/  IMAD R9, R18, UR13, R9 ;  /* 0x0000000d12097c24 */ /* 0x000fc8000f8e0209 */
[----:B------:R-:W-:Y:S01]  /*10b0*/  IMAD R11, R9, UR16, R20 ;  /* 0x00000010090b7c24 */ /* 0x000fe2000f8e0214 */
[----:B------:R-:W-:-:S03]  /*10c0*/  IADD3 R9, -R20, RZ, RZ ;  /* 0x000000ff14097210 */ /* 0x000fc60007ffe1ff */
[----:B------:R-:W-:Y:S02]  /*10d0*/  IMAD R21, R11, R21, R14 ;  /* 0x000000150b157224 */ /* 0x000fe400078e020e */
[----:B------:R-:W-:-:S04]  /*10e0*/  IMAD R9, R22, R9, R7 ;  /* 0x0000000916097224 */ /* 0x000fc800078e0207 */
[----:B------:R-:W-:-:S04]  /*10f0*/  IMAD R9, R21, R22, R9 ;  /* 0x0000001615097224 */ /* 0x000fc800078e0209 */
[----:B0-----:R-:W-:-:S04]  /*1100*/  IMAD.WIDE R12, R9, 0x2, R12 ;  /* 0x00000002090c7825 */ /* 0x001fc800078e020c */
[----:B--2--5:R-:W-:-:S05]  /*1110*/  HADD2 R15, R15.H0_H0, R10.H0_H0 ;  /* 0x2000000a0f0f7230 */ /* 0x024fca0000000800 */
[----:B------:R1:W-:Y:S02]  /*1120*/  STG.E.U16 desc[UR14][R12.64], R15 ;  /* 0x0000000f0c007986 */ /* 0x0003e4000c10150e */
.L_x_7:
[----:B------:R-:W-:Y:S05]  /*1130*/  BSYNC B0 ;  /* 0x0000000000007941 */ /* 0x000fea0003800000 */
.L_x_6:
[----:B------:R-:W-:Y:S01]  /*1140*/  UIADD3 UR4, UR4, 0x2, URZ ;  /* 0x0000000204047890 */ /* 0x000fe2000fffe03f */
[----:B------:R-:W-:Y:S11]  /*1150*/  @P3 BRA `(.L_x_8) ;  /* 0xfffffff000703947 */ /* 0x000ff6000383ffff */
.L_x_1:
[----:B------:R-:W-:-:S13]  /*1160*/  ISETP.NE.AND P0, PT, R3, RZ, PT ;  /* 0x000000ff0300720c */ /* 0x000fda0003f05270 */
[----:B------:R-:W-:Y:S05]  /*1170*/  @!P0 BRA `(.L_x_9) ;  /* 0x0000000400f48947 */ /* 0x000fea0003800000 */
[----:B------:R-:W-:Y:S01]  /*1180*/  IABS R8, UR5 ;  /* 0x0000000500087c13 */ /* 0x000fe20008000000 */
[----:B------:R-:W0:Y:S01]  /*1190*/  LDC R11, c[0x0][RZ] ;  /* 0x00000000ff0b7b82 */ /* 0x000e220000000800 */
[----:B-1----:R-:W-:Y:S01]  /*11a0*/  UIMAD UR4, UR10, UR9, UR4 ;  /* 0x000000090a0472a4 */ /* 0x002fe2000f8e0204 */
[----:B------:R-:W-:Y:S01]  /*11b0*/  IABS R16, UR5 ;  /* 0x0000000500107c13 */ /* 0x000fe20008000000 */
[----:B------:R-:W1:Y:S01]  /*11c0*/  I2F.RP R9, R8 ;  /* 0x0000000800097306 */ /* 0x000e620000209400 */
[----:B------:R-:W-:Y:S02]  /*11d0*/  BSSY B0, `(.L_x_10) ;  /* 0x0000022000007945 */ /* 0x000fe40003800000 */
[----:B------:R-:W-:-:S05]  /*11e0*/  IADD3 R16, RZ, -R16, RZ ;  /* 0x80000010ff107210 */ /* 0x000fca0007ffe0ff */
[----:B-1----:R-:W1:Y:S01]  /*11f0*/  MUFU.RCP R9, R9 ;  /* 0x0000000900097308 */ /* 0x002e620000001000 */
[----:B0-2---:R-:W-:Y:S02]  /*1200*/  IMAD R12, R11, UR4, R2 ;  /* 0x000000040b0c7c24 */ /* 0x005fe4000f8e0202 */
[----:B-1----:R-:W-:-:S05]  /*1210*/  VIADD R14, R9, 0xffffffe ;  /* 0x0ffffffe090e7836 */ /* 0x002fca0000000000 */
[----:B------:R0:W1:Y:S02]  /*1220*/  F2I.FTZ.U32.TRUNC.NTZ R15, R14 ;  /* 0x0000000e000f7305 */ /* 0x000064000021f000 */
[----:B0-----:R-:W-:Y:S02]  /*1230*/  IMAD.MOV.U32 R14, RZ, RZ, RZ ;  /* 0x000000ffff0e7224 */ /* 0x001fe400078e00ff */
[----:B-1----:R-:W-:-:S04]  /*1240*/  IMAD.MOV R13, RZ, RZ, -R15 ;  /* 0x000000ffff0d7224 */ /* 0x002fc800078e0a0f */
[----:B------:R-:W-:Y:S01]  /*1250*/  IMAD R11, R13, R8, RZ ;  /* 0x000000080d0b7224 */ /* 0x000fe200078e02ff */
[----:B------:R-:W-:-:S03]  /*1260*/  IABS R13, R12 ;  /* 0x0000000c000d7213 */ /* 0x000fc60000000000 */
[----:B------:R-:W-:Y:S01]  /*1270*/  IMAD.HI.U32 R11, R15, R11, R14 ;  /* 0x0000000b0f0b7227 */ /* 0x000fe200078e000e */
[----:B------:R-:W-:Y:S02]  /*1280*/  MOV R15, R16 ;  /* 0x00000010000f7202 */ /* 0x000fe40000000f00 */
[----:B------:R-:W-:Y:S01]  /*1290*/  LOP3.LUT R16, RZ, UR5, RZ, 0x33, !PT ;  /* 0x00000005ff107c12 */ /* 0x000fe2000f8e33ff */
[----:B------:R-:W-:-:S04]  /*12a0*/  IMAD.MOV.U32 R14, RZ, RZ, R13 ;  /* 0x000000ffff0e7224 */ /* 0x000fc800078e000d */
[----:B------:R-:W-:Y:S01]  /*12b0*/  IMAD.HI.U32 R9, R11, R14, RZ ;  /* 0x0000000e0b097227 */ /* 0x000fe200078e00ff */
[----:B------:R-:W-:-:S03]  /*12c0*/  LOP3.LUT R11, R12, UR5, RZ, 0x3c, !PT ;  /* 0x000000050c0b7c12 */ /* 0x000fc6000f8e3cff */
[----:B------:R-:W-:Y:S01]  /*12d0*/  IMAD R15, R9, R15, R14 ;  /* 0x0000000f090f7224 */ /* 0x000fe200078e020e */
[----:B------:R-:W-:-:S04]  /*12e0*/  ISETP.GE.AND P3, PT, R11, RZ, PT ;  /* 0x000000ff0b00720c */ /* 0x000fc80003f66270 */
[----:B------:R-:W-:-:S13]  /*12f0*/  ISETP.GT.U32.AND P2, PT, R8, R15, PT ;  /* 0x0000000f0800720c */ /* 0x000fda0003f44070 */
[----:B------:R-:W-:Y:S02]  /*1300*/  @!P2 IMAD.IADD R15, R15, 0x1, -R8 ;  /* 0x000000010f0fa824 */ /* 0x000fe400078e0a08 */
[----:B------:R-:W-:Y:S01]  /*1310*/  @!P2 VIADD R9, R9, 0x1 ;  /* 0x000000010909a836 */ /* 0x000fe20000000000 */
[----:B------:R-:W-:Y:S02]  /*1320*/  ISETP.NE.AND P2, PT, RZ, UR5, PT ;  /* 0x00000005ff007c0c */ /* 0x000fe4000bf45270 */
[----:B------:R-:W-:-:S13]  /*1330*/  ISETP.GE.U32.AND P0, PT, R15, R8, PT ;  /* 0x000000080f00720c */ /* 0x000fda0003f06070 */
[----:B------:R-:W-:Y:S02]  /*1340*/  @P0 IADD3 R9, R9, 0x1, RZ ;  /* 0x0000000109090810 */ /* 0x000fe40007ffe0ff */
[----:B------:R-:W-:-:S03]  /*1350*/  ISETP.GE.AND P0, PT, R12, UR8, PT ;  /* 0x000000080c007c0c */ /* 0x000fc6000bf06270 */
[----:B------:R-:W-:Y:S01]  /*1360*/  @!P3 IMAD.MOV R9, RZ, RZ, -R9 ;  /* 0x000000ffff09b224 */ /* 0x000fe200078e0a09 */
[----:B------:R-:W-:-:S04]  /*1370*/  ISETP.GE.OR P0, PT, R7, UR7, P0 ;  /* 0x0000000707007c0c */ /* 0x000fc80008706670 */
[----:B------:R-:W-:-:S04]  /*1380*/  SEL R11, R16, R9, !P2 ;  /* 0x00000009100b7207 */ /* 0x000fc80005000000 */
[----:B------:R-:W-:-:S13]  /*1390*/  ISETP.NE.AND P3, PT, R11, R6, PT ;  /* 0x000000060b00720c */ /* 0x000fda0003f65270 */
[----:B------:R-:W-:Y:S05]  /*13a0*/  @!P3 BRA `(.L_x_11) ;  /* 0x000000000010b947 */ /* 0x000fea0003800000 */
[----:B------:R-:W0:Y:S01]  /*13b0*/  LDC.64 R18, c[0x0][0x218] ;  /* 0x00008600ff127b82 */ /* 0x000e220000000a00 */
[----:B------:R-:W-:-:S04]  /*13c0*/  IMAD R9, R11, UR7, R7 ;  /* 0x000000070b097c24 */ /* 0x000fc8000f8e0207 */
[----:B0-----:R-:W-:-:S05]  /*13d0*/  IMAD.WIDE R18, R9, 0x2, R18 ;  /* 0x0000000209127825 */ /* 0x001fca00078e0212 */
[----:B-----5:R0:W5:Y:S02]  /*13e0*/  LDG.E.U16 R10, desc[UR14][R18.64] ;  /* 0x0000000e120a7981 */ /* 0x020164000c1e1500 */
.L_x_11:
[----:B------:R-:W-:Y:S05]  /*13f0*/  BSYNC B0 ;  /* 0x0000000000007941 */ /* 0x000fea0003800000 */
.L_x_10:
[----:B------:R-:W-:Y:S04]  /*1400*/  BSSY B0, `(.L_x_9) ;  /* 0x0000054000007945 */ /* 0x000fe80003800000 */
[----:B------:R-:W-:Y:S05]  /*1410*/  @P0 BRA `(.L_x_12) ;  /* 0x0000000400480947 */ /* 0x000fea0003800000 */
[----:B0-----:R-:W0:Y:S01]  /*1420*/  LDC.64 R18, c[0x0][0x210] ;  /* 0x00008400ff127b82 */ /* 0x001e220000000a00 */
[----:B------:R-:W-:-:S07]  /*1430*/  IMAD R23, R12, UR7, R7 ;  /* 0x000000070c177c24 */ /* 0x000fce000f8e0207 */
[----:B------:R-:W1:Y:S01]  /*1440*/  LDC R6, c[0x0][0x230] ;  /* 0x00008c00ff067b82 */ /* 0x000e620000000800 */
[----:B------:R-:W-:Y:S01]  /*1450*/  ISETP.GE.AND P0, PT, R12, RZ, PT ;  /* 0x000000ff0c00720c */ /* 0x000fe20003f06270 */
[----:B------:R-:W-:Y:S01]  /*1460*/  ULDC UR4, c[0x0][0x228] ;  /* 0x00008a0000047ab9 */ /* 0x000fe20000000800 */
[----:B0-----:R-:W-:-:S05]  /*1470*/  IMAD.WIDE R22, R23, 0x2, R18 ;  /* 0x0000000217167825 */ /* 0x001fca00078e0212 */
[----:B------:R-:W0:Y:S01]  /*1480*/  LDC R18, c[0x0][0x234] ;  /* 0x00008d00ff127b82 */ /* 0x000e220000000800 */
[----:B------:R2:W3:Y:S01]  /*1490*/  LDG.E.U16 R17, desc[UR14][R22.64] ;  /* 0x0000000e16117981 */ /* 0x0004e2000c1e1500 */
[----:B------:R-:W-:Y:S01]  /*14a0*/  ISETP.GT.U32.AND P3, PT, R8, R15, PT ;  /* 0x0000000f0800720c */ /* 0x000fe20003f64070 */
[----:B------:R-:W-:Y:S01]  /*14b0*/  IMAD.IADD R8, R15, 0x1, -R8 ;  /* 0x000000010f087824 */ /* 0x000fe200078e0a08 */
[----:B-1----:R-:W-:Y:S01]  /*14c0*/  IABS R20, R6 ;  /* 0x0000000600147213 */ /* 0x002fe20000000000 */
[----:B------:R-:W-:-:S03]  /*14d0*/  HFMA2.MMA R12, -RZ, RZ, 0, 0 ;  /* 0x00000000ff0c7435 */ /* 0x000fc600000001ff */
[----:B------:R-:W1:Y:S01]  /*14e0*/  I2F.RP R24, R20 ;  /* 0x0000001400187306 */ /* 0x000e620000209400 */
[----:B------:R-:W-:Y:S02]  /*14f0*/  SEL R15, R8, R15, !P3 ;  /* 0x0000000f080f7207 */ /* 0x000fe40005800000 */
[----:B--2---:R-:W-:Y:S02]  /*1500*/  IABS R22, R7 ;  /* 0x0000000700167213 */ /* 0x004fe40000000000 */
[----:B------:R-:W-:-:S04]  /*1510*/  @!P0 IADD3 R15, -R15, RZ, RZ ;  /* 0x000000ff0f0f8210 */ /* 0x000fc80007ffe1ff */
[----:B------:R-:W-:-:S04]  /*1520*/  SEL R15, R16, R15, !P2 ;  /* 0x0000000f100f7207 */ /* 0x000fc80005000000 */
[----:B------:R-:W-:Y:S02]  /*1530*/  IABS R16, R15 ;  /* 0x0000000f00107213 */ /* 0x000fe40000000000 */
[-C--:B0-----:R-:W-:Y:S01]  /*1540*/  IABS R19, R18.reuse ;  /* 0x0000001200137213 */ /* 0x081fe20000000000 */
[----:B-1----:R-:W0:Y:S01]  /*1550*/  MUFU.RCP R24, R24 ;  /* 0x0000001800187308 */ /* 0x002e220000001000 */
[----:B------:R-:W-:-:S07]  /*1560*/  LOP3.LUT R15, R15, R18, RZ, 0x3c, !PT ;  /* 0x000000120f0f7212 */ /* 0x000fce00078e3cff */
[----:B------:R-:W1:Y:S01]  /*1570*/  I2F.RP R21, R19 ;  /* 0x0000001300157306 */ /* 0x000e620000209400 */
[----:B0-----:R-:W-:-:S07]  /*1580*/  IADD3 R13, R24, 0xffffffe, RZ ;  /* 0x0ffffffe180d7810 */ /* 0x001fce0007ffe0ff */
[----:B-1----:R-:W0:Y:S08]  /*1590*/  MUFU.RCP R21, R21 ;  /* 0x0000001500157308 */ /* 0x002e300000001000 */
[----:B------:R-:W1:Y:S01]  /*15a0*/  F2I.FTZ.U32.TRUNC.NTZ R13, R13 ;  /* 0x0000000d000d7305 */ /* 0x000e62000021f000 */
[----:B0-----:R-:W-:-:S07]  /*15b0*/  VIADD R9, R21, 0xffffffe ;  /* 0x0ffffffe15097836 */ /* 0x001fce0000000000 */
[----:B------:R-:W0:Y:S01]  /*15c0*/  F2I.FTZ.U32.TRUNC.NTZ R9, R9 ;  /* 0x0000000900097305 */ /* 0x000e22000021f000 */
[----:B-1----:R-:W-:Y:S02]  /*15d0*/  IMAD.MOV R23, RZ, RZ, -R13 ;  /* 0x000000ffff177224 */ /* 0x002fe400078e0a0d */
[----:B0-----:R-:W-:-:S04]  /*15e0*/  IMAD.MOV R8, RZ, RZ, -R9 ;  /* 0x000000ffff087224 */ /* 0x001fc800078e0a09 */
[----:B------:R-:W-:Y:S02]  /*15f0*/  IMAD R21, R8, R19, RZ ;  /* 0x0000001308157224 */ /* 0x000fe400078e02ff */
[----:B------:R-:W-:-:S04]  /*1600*/  IMAD.MOV.U32 R8, RZ, RZ, RZ ;  /* 0x000000ffff087224 */ /* 0x000fc800078e00ff */
[----:B------:R-:W-:-:S04]  /*1610*/  IMAD.HI.U32 R21, R9, R21, R8 ;  /* 0x0000001509157227 */ /* 0x000fc800078e0008 */
[----:B------:R-:W-:Y:S02]  /*1620*/  IMAD R9, R23, R20, RZ ;  /* 0x0000001417097224 */ /* 0x000fe400078e02ff */
[----:B------:R-:W-:-:S04]  /*1630*/  IMAD.HI.U32 R8, R21, R16, RZ ;  /* 0x0000001015087227 */ /* 0x000fc800078e00ff */
[----:B------:R-:W-:-:S04]  /*1640*/  IMAD.HI.U32 R9, R13, R9, R12 ;  /* 0x000000090d097227 */ /* 0x000fc800078e000c */
[----:B------:R-:W-:-:S04]  /*1650*/  IMAD.HI.U32 R12, R21, R14, RZ ;  /* 0x0000000e150c7227 */ /* 0x000fc800078e00ff */
[----:B------:R-:W-:Y:S02]  /*1660*/  IMAD.MOV R13, RZ, RZ, -R8 ;  /* 0x000000ffff0d7224 */ /* 0x000fe400078e0a08 */
[----:B------:R-:W-:-:S04]  /*1670*/  IMAD.HI.U32 R9, R9, R22, RZ ;  /* 0x0000001609097227 */ /* 0x000fc800078e00ff */
[----:B------:R-:W-:Y:S02]  /*1680*/  IMAD.MOV R21, RZ, RZ, -R12 ;  /* 0x000000ffff157224 */ /* 0x000fe400078e0a0c */
[----:B------:R-:W-:Y:S01]  /*1690*/  IMAD R12, R19, R13, R16 ;  /* 0x0000000d130c7224 */ /* 0x000fe200078e0210 */
[----:B------:R-:W-:Y:S01]  /*16a0*/  IADD3 R13, -R9, RZ, RZ ;  /* 0x000000ff090d7210 */ /* 0x000fe20007ffe1ff */
[----:B------:R-:W-:-:S03]  /*16b0*/  IMAD R14, R19, R21, R14 ;  /* 0x00000015130e7224 */ /* 0x000fc600078e020e */
[C---:B------:R-:W-:Y:S01]  /*16c0*/  ISETP.GT.U32.AND P6, PT, R19.reuse, R12, PT ;  /* 0x0000000c1300720c */ /* 0x040fe20003fc4070 */
[----:B------:R-:W-:Y:S01]  /*16d0*/  IMAD R13, R20, R13, R22 ;  /* 0x0000000d140d7224 */ /* 0x000fe200078e0216 */
[----:B------:R-:W-:-:S04]  /*16e0*/  ISETP.GT.U32.AND P4, PT, R19, R14, PT ;  /* 0x0000000e1300720c */ /* 0x000fc80003f84070 */
[----:B------:R-:W-:-:S07]  /*16f0*/  ISETP.GT.U32.AND P2, PT, R20, R13, PT ;  /* 0x0000000d1400720c */ /* 0x000fce0003f44070 */
[----:B------:R-:W-:Y:S01]  /*1700*/  @!P6 IMAD.IADD R12, R12, 0x1, -R19 ;  /* 0x000000010c0ce824 */ /* 0x000fe200078e0a13 */
[----:B------:R-:W-:Y:S02]  /*1710*/  @!P6 IADD3 R8, R8, 0x1, RZ ;  /* 0x000000010808e810 */ /* 0x000fe40007ffe0ff */
[-C--:B------:R-:W-:Y:S02]  /*1720*/  @!P4 IADD3 R14, R14, -R19.reuse, RZ ;  /* 0x800000130e0ec210 */ /* 0x080fe40007ffe0ff */
[----:B------:R-:W-:Y:S01]  /*1730*/  ISETP.GE.U32.AND P3, PT, R12, R19, PT ;  /* 0x000000130c00720c */ /* 0x000fe20003f66070 */
[----:B------:R-:W-:Y:S01]  /*1740*/  @!P2 IMAD.IADD R13, R13, 0x1, -R20 ;  /* 0x000000010d0da824 */ /* 0x000fe200078e0a14 */
[----:B------:R-:W-:Y:S02]  /*1750*/  ISETP.GT.U32.AND P4, PT, R19, R14, PT ;  /* 0x0000000e1300720c */ /* 0x000fe40003f84070 */
[----:B------:R-:W-:Y:S02]  /*1760*/  ISETP.GE.AND P6, PT, R15, RZ, PT ;  /* 0x000000ff0f00720c */ /* 0x000fe40003fc6270 */
[----:B------:R-:W-:-:S02]  /*1770*/  ISETP.GE.U32.AND P5, PT, R13, R20, PT ;  /* 0x000000140d00720c */ /* 0x000fc40003fa6070 */
[----:B------:R-:W-:Y:S02]  /*1780*/  LOP3.LUT R12, R7, R6, RZ, 0x3c, !PT ;  /* 0x00000006070c7212 */ /* 0x000fe400078e3cff */
[----:B------:R-:W-:Y:S02]  /*1790*/  @!P2 IADD3 R9, R9, 0x1, RZ ;  /* 0x000000010909a810 */ /* 0x000fe40007ffe0ff */
[----:B------:R-:W-:Y:S01]  /*17a0*/  ISETP.NE.AND P2, PT, R18, RZ, PT ;  /* 0x000000ff1200720c */ /* 0x000fe20003f45270 */
[----:B------:R-:W-:Y:S01]  /*17b0*/  @P3 VIADD R8, R8, 0x1 ;  /* 0x0000000108083836 */ /* 0x000fe20000000000 */
[----:B------:R-:W-:Y:S01]  /*17c0*/  ISETP.GE.AND P3, PT, R12, RZ, PT ;  /* 0x000000ff0c00720c */ /* 0x000fe20003f66270 */
[----:B------:R-:W-:Y:S01]  /*17d0*/  @!P4 IMAD.IADD R14, R14, 0x1, -R19 ;  /* 0x000000010e0ec824 */ /* 0x000fe200078e0a13 */
[----:B------:R-:W-:Y:S01]  /*17e0*/  ISETP.NE.AND P4, PT, R6, RZ, PT ;  /* 0x000000ff0600720c */ /* 0x000fe20003f85270 */
[----:B------:R-:W-:Y:S01]  /*17f0*/  IMAD.MOV.U32 R12, RZ, RZ, R8 ;  /* 0x000000ffff0c7224 */ /* 0x000fe200078e0008 */
[----:B------:R-:W-:Y:S01]  /*1800*/  LOP3.LUT R15, RZ, R18, RZ, 0x33, !PT ;  /* 0x00000012ff0f7212 */ /* 0x000fe200078e33ff */
[----:B------:R-:W-:Y:S01]  /*1810*/  @!P0 IMAD.MOV R14, RZ, RZ, -R14 ;  /* 0x000000ffff0e8224 */ /* 0x000fe200078e0a0e */
[----:B------:R-:W-:Y:S01]  /*1820*/  @P5 IADD3 R9, R9, 0x1, RZ ;  /* 0x0000000109095810 */ /* 0x000fe20007ffe0ff */
[----:B------:R-:W-:-:S03]  /*1830*/  @!P6 IMAD.MOV R12, RZ, RZ, -R12 ;  /* 0x000000ffff0ce224 */ /* 0x000fc600078e0a0c */
[----:B------:R-:W-:Y:S02]  /*1840*/  MOV R16, R9 ;  /* 0x0000000900107202 */ /* 0x000fe40000000f00 */
[----:B------:R-:W0:Y:S01]  /*1850*/  LDC.64 R8, c[0x0][0x220] ;  /* 0x00008800ff087b82 */ /* 0x000e220000000a00 */
[----:B------:R-:W-:Y:S02]  /*1860*/  SEL R12, R15, R12, !P2 ;  /* 0x0000000c0f0c7207 */ /* 0x000fe40005000000 */
[----:B------:R-:W-:Y:S02]  /*1870*/  @!P3 IADD3 R16, -R16, RZ, RZ ;  /* 0x000000ff1010b210 */ /* 0x000fe40007ffe1ff */
[----:B------:R-:W-:Y:S01]  /*1880*/  @!P4 LOP3.LUT R16, RZ, R6, RZ, 0x33, !PT ;  /* 0x00000006ff10c212 */ /* 0x000fe200078e33ff */
[----:B------:R-:W-:Y:S01]  /*1890*/  IMAD R13, R11, UR4, R12 ;  /* 0x000000040b0d7c24 */ /* 0x000fe2000f8e020c */
[----:B------:R-:W-:Y:S01]  /*18a0*/  ULDC UR4, c[0x0][0x22c] ;  /* 0x00008b0000047ab9 */ /* 0x000fe20000000800 */
[----:B------:R-:W-:-:S02]  /*18b0*/  SEL R11, R15, R14, !P2 ;  /* 0x0000000e0f0b7207 */ /* 0x000fc40005000000 */
[----:B------:R-:W-:Y:S01]  /*18c0*/  IADD3 R12, -R16, RZ, RZ ;  /* 0x000000ff100c7210 */ /* 0x000fe20007ffe1ff */
[----:B------:R-:W-:-:S04]  /*18d0*/  IMAD R13, R13, UR4, R16 ;  /* 0x000000040d0d7c24 */ /* 0x000fc8000f8e0210 */
[----:B------:R-:W-:Y:S02]  /*18e0*/  IMAD R7, R6, R12, R7 ;  /* 0x0000000c06077224 */ /* 0x000fe400078e0207 */
[----:B------:R-:W-:-:S04]  /*18f0*/  IMAD R11, R13, R18, R11 ;  /* 0x000000120d0b7224 */ /* 0x000fc800078e020b */
[----:B------:R-:W-:-:S04]  /*1900*/  IMAD R7, R11, R6, R7 ;  /* 0x000000060b077224 */ /* 0x000fc800078e0207 */
[----:B0-----:R-:W-:-:S04]  /*1910*/  IMAD.WIDE R8, R7, 0x2, R8 ;  /* 0x0000000207087825 */ /* 0x001fc800078e0208 */
[----:B---3-5:R-:W-:-:S05]  /*1920*/  HADD2 R17, R17.H0_H0, R10.H0_H0 ;  /* 0x2000000a11117230 */ /* 0x028fca0000000800 */
[----:B------:R1:W-:Y:S02]  /*1930*/  STG.E.U16 desc[UR14][R8.64], R17 ;  /* 0x0000001108007986 */ /* 0x0003e4000c10150e */
.L_x_12:
[----:B------:R-:W-:Y:S05]  /*1940*/  BSYNC B0 ;  /* 0x0000000000007941 */ /* 0x000fea0003800000 */
.L_x_9:
[----:B------:R-:W-:Y:S05]  /*1950*/  @!P1 BRA `(.L_x_13) ;  /* 0xffffffe800089947 */ /* 0x000fea000383ffff */
[----:B-1----:R-:W-:Y:S05]  /*1960*/  EXIT ;  /* 0x000000000000794d */ /* 0x002fea0003800000 */
.L_x_14:
        /* <DEDUP_REMOVED lines=9> */
.L_x_31:


//--------------------- .text._ZN17fastertransformer27addBiasTransposeToMultiHeadIfEEvPKT_S3_PS1_iiiiiii --------------------------
	.section	.text._ZN17fastertransformer27addBiasTransposeToMultiHeadIfEEvPKT_S3_PS1_iiiiiii,"ax",@progbits
	.align	128
        .global         _ZN17fastertransformer27addBiasTransposeToMultiHeadIfEEvPKT_S3_PS1_iiiiiii
        .type           _ZN17fastertransformer27addBiasTransposeToMultiHeadIfEEvPKT_S3_PS1_iiiiiii,@function
        .size           _ZN17fastertransformer27addBiasTransposeToMultiHeadIfEEvPKT_S3_PS1_iiiiiii,(.L_x_32 - _ZN17fastertransformer27addBiasTransposeToMultiHeadIfEEvPKT_S3_PS1_iiiiiii)
        .other          _ZN17fastertransformer27addBiasTransposeToMultiHeadIfEEvPKT_S3_PS1_iiiiiii,@"STO_CUDA_ENTRY STV_DEFAULT"
_ZN17fastertransformer27addBiasTransposeToMultiHeadIfEEvPKT_S3_PS1_iiiiiii:
.text._ZN17fastertransformer27addBiasTransposeToMultiHeadIfEEvPKT_S3_PS1_iiiiiii:
        /* <DEDUP_REMOVED lines=24> */
.L_x_27:
        /* <DEDUP_REMOVED lines=26> */
.L_x_22:
        /* <DEDUP_REMOVED lines=24> */
[----:B-----5:R0:W5:Y:S01]  /*04a0*/  @P4 LDG.E R10, desc[UR14][R14.64] ;  /* 0x0000000e0e0a4981 */ /* 0x020162000c1e1900 */
        /* <DEDUP_REMOVED lines=48> */
[----:B------:R0:W2:Y:S01]  /*07b0*/  LDG.E R27, desc[UR14][R14.64] ;  /* 0x0000000e0e1b7981 */ /* 0x0000a2000c1e1900 */
        /* <DEDUP_REMOVED lines=32> */
[----:B--2--5:R-:W-:-:S05]  /*09c0*/  FADD.FTZ R27, R10, R27 ;  /* 0x0000001b0a1b7221 */ /* 0x024fca0000010000 */
[----:B------:R0:W-:Y:S02]  /*09d0*/  STG.E desc[UR14][R14.64], R27 ;  /* 0x0000001b0e007986 */ /* 0x0001e4000c10190e */
.L_x_17:
[----:B------:R-:W-:Y:S05]  /*09e0*/  BSYNC B0 ;  /* 0x0000000000007941 */ /* 0x000fea0003800000 */
.L_x_16:
        /* <DEDUP_REMOVED lines=32> */
[----:B-----5:R0:W5:Y:S01]  /*0bf0*/  LDG.E R10, desc[UR14][R12.64] ;  /* 0x0000000e0c0a7981 */ /* 0x020162000c1e1900 */
[----:B------:R-:W-:-:S07]  /*0c00*/  MOV R6, R18 ;  /* 0x0000001200067202 */ /* 0x000fce0000000f00 */
.L_x_19:
[----:B------:R-:W-:Y:S05]  /*0c10*/  BSYNC B0 ;  /* 0x0000000000007941 */ /* 0x000fea0003800000 */
.L_x_18:
        /* <DEDUP_REMOVED lines=35> */
[----:B------:R0:W2:Y:S01]  /*0e50*/  LDG.E R15, desc[UR14][R12.64] ;  /* 0x0000000e0c0f7981 */ /* 0x0000a2000c1e1900 */
        /* <DEDUP_REMOVED lines=43> */
[----:B--2--5:R-:W-:-:S05]  /*1110*/  FADD.FTZ R15, R10, R15 ;  /* 0x0000000f0a0f7221 */ /* 0x024fca0000010000 */
[----:B------:R1:W-:Y:S02]  /*1120*/  STG.E desc[UR14][R12.64], R15 ;  /* 0x0000000f0c007986 */ /* 0x0003e4000c10190e */
.L_x_21:
[----:B------:R-:W-:Y:S05]  /*1130*/  BSYNC B0 ;  /* 0x0000000000007941 */ /* 0x000fea0003800000 */
.L_x_20:
[----:B------:R-:W-:Y:S01]  /*1140*/  UIADD3 UR4, UR4, 0x2, URZ ;  /* 0x0000000204047890 */ /* 0x000fe2000fffe03f */
[----:B------:R-:W-:Y:S11]  /*1150*/  @P3 BRA `(.L_x_22) ;  /* 0xfffffff000703947 */ /* 0x000ff6000383ffff */
.L_x_15:
        /* <DEDUP_REMOVED lines=40> */
[----:B-----5:R0:W5:Y:S02]  /*13e0*/  LDG.E R10, desc[UR14][R18.64] ;  /* 0x0000000e120a7981 */ /* 0x020164000c1e1900 */
.L_x_25:
[----:B------:R-:W-:Y:S05]  /*13f0*/  BSYNC B0 ;  /* 0x0000000000007941 */ /* 0x000fea0003800000 */
.L_x_24:
        /* <DEDUP_REMOVED lines=9> */
[----:B------:R2:W3:Y:S01]  /*1490*/  LDG.E R17, desc[UR14][R22.64] ;  /* 0x0000000e16117981 */ /* 0x0004e2000c1e1900 */
        /* <DEDUP_REMOVED lines=72> */
[----:B---3-5:R-:W-:-:S05]  /*1920*/  FADD.FTZ R17, R10, R17 ;  /* 0x000000110a117221 */ /* 0x028fca0000010000 */
[----:B------:R1:W-:Y:S02]  /*1930*/  STG.E desc[UR14][R8.64], R17 ;  /* 0x0000001108007986 */ /* 0x0003e4000c10190e */
.L_x_26:
[----:B------:R-:W-:Y:S05]  /*1940*/  BSYNC B0 ;  /* 0x0000000000007941 */ /* 0x000fea0003800000 */
.L_x_23:
[----:B------:R-:W-:Y:S05]  /*1950*/  @!P1 BRA `(.L_x_27) ;  /* 0xffffffe800089947 */ /* 0x000fea000383ffff */
[----:B-1----:R-:W-:Y:S05]  /*1960*/  EXIT ;  /* 0x000000000000794d */ /* 0x002fea0003800000 */
.L_x_28:
        /* <DEDUP_REMOVED lines=9> */
.L_x_32:


//--------------------- .text._ZN17fastertransformer32transposeMultiHeadToSingleKernelIfEEvPT_S2_iiii --------------------------
	.section	.text._ZN17fastertransformer32transposeMultiHeadToSingleKernelIfEEvPT_S2_iiii,"ax",@progbits
	.align	128
        .global         _ZN17fastertransformer32transposeMultiHeadToSingleKernelIfEEvPT_S2_iiii
        .type           _ZN17fastertransformer32transposeMultiHeadToSingleKernelIfEEvPT_S2_iiii,@function
        .size           _ZN17fastertransformer32transposeMultiHeadToSingleKernelIfEEvPT_S2_iiii,(.L_x_33 - _ZN17fastertransformer32transposeMultiHeadToSingleKernelIfEEvPT_S2_iiii)
        .other          _ZN17fastertransformer32transposeMultiHeadToSingleKernelIfEEvPT_S2_iiii,@"STO_CUDA_ENTRY STV_DEFAULT"
_ZN17fastertransformer32transposeMultiHeadToSingleKernelIfEEvPT_S2_iiii:
.text._ZN17fastertransformer32transposeMultiHeadToSingleKernelIfEEvPT_S2_iiii:
[----:B------:R-:W-:Y:S01]  /*0000*/  LDC R1, c[0x0][0x28] ;  /* 0x00000a00ff017b82 */ /* 0x000fe20000000800 */
[----:B------:R-:W0:Y:S07]  /*0010*/  S2R R0, SR_TID.X ;  /* 0x0000000000007919 */ /* 0x000e2e0000002100 */
[----:B------:R-:W0:Y:S01]  /*0020*/  S2UR UR6, SR_CTAID.X ;  /* 0x00000000000679c3 */ /* 0x000e220000002500 */
[----:B------:R-:W-:-:S07]  /*0030*/  ULDC.64 UR4, c[0x0][0x208] ;  /* 0x0000820000047ab9 */ /* 0x000fce0000000a00 */
[----:B------:R-:W0:Y:S08]  /*0040*/  LDC.64 R2, c[0x0][0x228] ;  /* 0x00008a00ff027b82 */ /* 0x000e300000000a00 */
[----:B------:R-:W1:Y:S01]  /*0050*/  LDC.64 R6, c[0x0][0x210] ;  /* 0x00008400ff067b82 */ /* 0x000e620000000a00 */
[----:B0-----:R-:W-:-:S04]  /*0060*/  IMAD R5, R3, UR6, R0 ;  /* 0x0000000603057c24 */ /* 0x001fc8000f8e0200 */
[----:B-1----:R-:W-:-:S03]  /*0070*/  IMAD.WIDE.U32 R6, R5, 0x4, R6 ;  /* 0x0000000405067825 */ /* 0x002fc600078e0006 */
[----:B------:R-:W0:Y:S02]  /*0080*/  LDC R5, c[0x0][0x224] ;  /* 0x00008900ff057b82 */ /* 0x000e240000000800 */
[----:B------:R1:W2:Y:S01]  /*0090*/  LDG.E R4, desc[UR4][R6.64] ;  /* 0x0000000406047981 */ /* 0x0002a2000c1e1900 */
[----:B0-----:R-:W-:Y:S01]  /*00a0*/  IMAD R10, R2, R5, RZ ;  /* 0x00000005020a7224 */ /* 0x001fe200078e02ff */
[----:B------:R-:W1:Y:S01]  /*00b0*/  I2F.U32.RP R8, R5 ;  /* 0x0000000500087306 */ /* 0x000e620000209000 */
[----:B------:R-:W-:Y:S02]  /*00c0*/  ISETP.NE.U32.AND P2, PT, R5, RZ, PT ;  /* 0x000000ff0500720c */ /* 0x000fe40003f45070 */
[----:B------:R-:W-:Y:S01]  /*00d0*/  IMAD.MOV R13, RZ, RZ, -R10 ;  /* 0x000000ffff0d7224 */ /* 0x000fe200078e0a0a */
[----:B------:R-:W-:-:S04]  /*00e0*/  ISETP.NE.U32.AND P1, PT, R10, RZ, PT ;  /* 0x000000ff0a00720c */ /* 0x000fc80003f25070 */
[----:B------:R-:W0:Y:S08]  /*00f0*/  I2F.U32.RP R11, R10 ;  /* 0x0000000a000b7306 */ /* 0x000e300000209000 */
[----:B-1----:R1:W3:Y:S08]  /*0100*/  MUFU.RCP R6, R8 ;  /* 0x0000000800067308 */ /* 0x0022f00000001000 */
[----:B0-----:R-:W0:Y:S01]  /*0110*/  MUFU.RCP R11, R11 ;  /* 0x0000000b000b7308 */ /* 0x001e220000001000 */
[----:B-1----:R-:W-:Y:S01]  /*0120*/  HFMA2.MMA R8, -RZ, RZ, 0, 0 ;  /* 0x00000000ff087435 */ /* 0x002fe200000001ff */
[----:B---3--:R-:W-:-:S02]  /*0130*/  IADD3 R6, R6, 0xffffffe, RZ ;  /* 0x0ffffffe06067810 */ /* 0x008fc40007ffe0ff */
[----:B0-----:R-:W-:-:S06]  /*0140*/  IADD3 R9, R11, 0xffffffe, RZ ;  /* 0x0ffffffe0b097810 */ /* 0x001fcc0007ffe0ff */
[----:B------:R-:W0:Y:S02]  /*0150*/  F2I.FTZ.U32.TRUNC.NTZ R9, R9 ;  /* 0x0000000900097305 */ /* 0x000e24000021f000 */
[----:B0-----:R-:W-:-:S04]  /*0160*/  IMAD R13, R13, R9, RZ ;  /* 0x000000090d0d7224 */ /* 0x001fc800078e02ff */
[----:B------:R-:W-:-:S06]  /*0170*/  IMAD.HI.U32 R7, R9, R13, R8 ;  /* 0x0000000d09077227 */ /* 0x000fcc00078e0008 */
[----:B------:R-:W-:-:S04]  /*0180*/  IMAD.HI.U32 R7, R7, UR6, RZ ;  /* 0x0000000607077c27 */ /* 0x000fc8000f8e00ff */
[----:B------:R-:W-:-:S04]  /*0190*/  IMAD.MOV R7, RZ, RZ, -R7 ;  /* 0x000000ffff077224 */ /* 0x000fc800078e0a07 */
[----:B------:R-:W-:Y:S02]  /*01a0*/  IMAD R11, R10, R7, UR6 ;  /* 0x000000060a0b7e24 */ /* 0x000fe4000f8e0207 */
[----:B------:R0:W1:Y:S03]  /*01b0*/  F2I.FTZ.U32.TRUNC.NTZ R7, R6 ;  /* 0x0000000600077305 */ /* 0x000066000021f000 */
[----:B------:R-:W-:Y:S01]  /*01c0*/  ISETP.GE.U32.AND P0, PT, R11, R10, PT ;  /* 0x0000000a0b00720c */ /* 0x000fe20003f06070 */
[----:B0-----:R-:W-:Y:S02]  /*01d0*/  IMAD.MOV.U32 R6, RZ, RZ, RZ ;  /* 0x000000ffff067224 */ /* 0x001fe400078e00ff */
[----:B-1----:R-:W-:-:S10]  /*01e0*/  IMAD.MOV R8, RZ, RZ, -R7 ;  /* 0x000000ffff087224 */ /* 0x002fd400078e0a07 */
[----:B------:R-:W-:Y:S01]  /*01f0*/  @P0 IADD3 R11, -R10, R11, RZ ;  /* 0x0000000b0a0b0210 */ /* 0x000fe20007ffe1ff */
[----:B------:R-:W-:-:S03]  /*0200*/  IMAD R9, R8, R5, RZ ;  /* 0x0000000508097224 */ /* 0x000fc600078e02ff */
[----:B------:R-:W-:Y:S01]  /*0210*/  ISETP.GE.U32.AND P0, PT, R11, R10, PT ;  /* 0x0000000a0b00720c */ /* 0x000fe20003f06070 */
[----:B------:R-:W-:-:S06]  /*0220*/  IMAD.HI.U32 R7, R7, R9, R6 ;  /* 0x0000000907077227 */ /* 0x000fcc00078e0006 */
[----:B------:R-:W-:-:S06]  /*0230*/  IMAD.HI.U32 R6, R7, UR6, RZ ;  /* 0x0000000607067c27 */ /* 0x000fcc000f8e00ff */
[----:B------:R-:W-:Y:S01]  /*0240*/  @P0 IADD3 R11, -R10, R11, RZ ;  /* 0x0000000b0a0b0210 */ /* 0x000fe20007ffe1ff */
[----:B------:R-:W-:Y:S01]  /*0250*/  IMAD.MOV R6, RZ, RZ, -R6 ;  /* 0x000000ffff067224 */ /* 0x000fe200078e0a06 */
[----:B------:R-:W-:-:S03]  /*0260*/  @!P1 LOP3.LUT R11, RZ, R10, RZ, 0x33, !PT ;  /* 0x0000000aff0b9212 */ /* 0x000fc600078e33ff */
[----:B------:R-:W-:Y:S02]  /*0270*/  IMAD R8, R5, R6, UR6 ;  /* 0x0000000605087e24 */ /* 0x000fe4000f8e0206 */
[----:B------:R-:W-:-:S03]  /*0280*/  IMAD.HI.U32 R10, R7, R11, RZ ;  /* 0x0000000b070a7227 */ /* 0x000fc600078e00ff */
[----:B------:R-:W-:Y:S02]  /*0290*/  ISETP.GE.U32.AND P1, PT, R8, R5, PT ;  /* 0x000000050800720c */ /* 0x000fe40003f26070 */
[----:B------:R-:W-:-:S05]  /*02a0*/  IADD3 R6, -R10, RZ, RZ ;  /* 0x000000ff0a067210 */ /* 0x000fca0007ffe1ff */
[----:B------:R-:W-:Y:S01]  /*02b0*/  IMAD R6, R5, R6, R11 ;  /* 0x0000000605067224 */ /* 0x000fe200078e020b */
[----:B------:R-:W-:-:S04]  /*02c0*/  IADD3 R11, -R11, UR6, RZ ;  /* 0x000000060b0b7c10 */ /* 0x000fc8000fffe1ff */
[----:B------:R-:W-:Y:S01]  /*02d0*/  ISETP.GE.U32.AND P0, PT, R6, R5, PT ;  /* 0x000000050600720c */ /* 0x000fe20003f06070 */
[----:B------:R-:W-:-:S05]  /*02e0*/  @P1 IMAD.IADD R8, R8, 0x1, -R5 ;  /* 0x0000000108081824 */ /* 0x000fca00078e0a05 */
[----:B------:R-:W-:-:S07]  /*02f0*/  ISETP.GE.U32.AND P1, PT, R8, R5, PT ;  /* 0x000000050800720c */ /* 0x000fce0003f26070 */
[----:B------:R-:W-:Y:S01]  /*0300*/  @P0 IADD3 R6, R6, -R5, RZ ;  /* 0x8000000506060210 */ /* 0x000fe20007ffe0ff */
[----:B------:R-:W-:-:S03]  /*0310*/  @P0 VIADD R10, R10, 0x1 ;  /* 0x000000010a0a0836 */ /* 0x000fc60000000000 */
[-C--:B------:R-:W-:Y:S02]  /*0320*/  ISETP.GE.U32.AND P3, PT, R6, R5.reuse, PT ;  /* 0x000000050600720c */ /* 0x080fe40003f66070 */
[----:B------:R-:W0:Y:S01]  /*0330*/  LDC.64 R6, c[0x0][0x218] ;  /* 0x00008600ff067b82 */ /* 0x000e220000000a00 */
[-C--:B------:R-:W-:Y:S02]  /*0340*/  @P1 IADD3 R8, R8, -R5.reuse, RZ ;  /* 0x8000000508081210 */ /* 0x080fe40007ffe0ff */
[----:B------:R-:W-:-:S04]  /*0350*/  LOP3.LUT R5, RZ, R5, RZ, 0x33, !PT ;  /* 0x00000005ff057212 */ /* 0x000fc800078e33ff */
[----:B------:R-:W-:-:S04]  /*0360*/  SEL R9, R5, R8, !P2 ;  /* 0x0000000805097207 */ /* 0x000fc80005000000 */
[----:B------:R-:W-:Y:S01]  /*0370*/  @P3 IADD3 R10, R10, 0x1, RZ ;  /* 0x000000010a0a3810 */ /* 0x000fe20007ffe0ff */
[----:B------:R-:W-:-:S03]  /*0380*/  IMAD R2, R9, R2, R11 ;  /* 0x0000000209027224 */ /* 0x000fc600078e020b */
[----:B------:R-:W-:-:S04]  /*0390*/  SEL R5, R5, R10, !P2 ;  /* 0x0000000a05057207 */ /* 0x000fc80005000000 */
[----:B------:R-:W-:-:S05]  /*03a0*/  IADD3 R2, R5, R2, RZ ;  /* 0x0000000205027210 */ /* 0x000fca0007ffe0ff */
[----:B------:R-:W-:-:S04]  /*03b0*/  IMAD R3, R2, R3, R0 ;  /* 0x0000000302037224 */ /* 0x000fc800078e0200 */
[----:B0-----:R-:W-:-:S05]  /*03c0*/  IMAD.WIDE.U32 R6, R3, 0x4, R6 ;  /* 0x0000000403067825 */ /* 0x001fca00078e0006 */
[----:B--2---:R-:W-:Y:S01]  /*03d0*/  STG.E desc[UR4][R6.64], R4 ;  /* 0x0000000406007986 */ /* 0x004fe2000c101904 */
[----:B------:R-:W-:Y:S05]  /*03e0*/  EXIT ;  /* 0x000000000000794d */ /* 0x000fea0003800000 */
.L_x_29:
        /* <DEDUP_REMOVED lines=9> */
.L_x_33:


//--------------------- .nv.shared.reserved.0     --------------------------
	.section	.nv.shared.reserved.0,"aw",@nobits
	.weak		__nv_reservedSMEM_offset_0_alias
	.size		__nv_reservedSMEM_offset_0_alias, 0, 0
	.other		__nv_reservedSMEM_offset_0_alias,@"STO_CUDA_RESERVED_SHARED STV_DEFAULT"
__nv_reservedSMEM_offset_0_alias:
	.zero		0


//--------------------- .nv.constant0._ZN17fastertransformer32transposeMultiHeadToSingleKernelI6__halfEEvPT_S3_iiii --------------------------
	.section	.nv.constant0._ZN17fastertransformer32transposeMultiHeadToSingleKernelI6__halfEEvPT_S3_iiii,"a",@progbits
	.sectionflags	@""
	.align	4
.nv.constant0._ZN17fastertransformer32transposeMultiHeadToSingleKernelI6__halfEEvPT_S3_iiii:
	.zero		560


//--------------------- .nv.constant0._ZN17fastertransformer27addBiasTransposeToMultiHeadI6__halfEEvPKT_S4_PS2_iiiiiii --------------------------
	.section	.nv.constant0._ZN17fastertransformer27addBiasTransposeToMultiHeadI6__halfEEvPKT_S4_PS2_iiiiiii,"a",@progbits
	.sectionflags	@""
	.align	4
.nv.constant0._ZN17fastertransformer27addBiasTransposeToMultiHeadI6__halfEEvPKT_S4_PS2_iiiiiii:
	.zero		580


//--------------------- .nv.constant0._ZN17fastertransformer27addBiasTransposeToMultiHeadIfEEvPKT_S3_PS1_iiiiiii --------------------------
	.section	.nv.constant0._ZN17fastertransformer27addBiasTransposeToMultiHeadIfEEvPKT_S3_PS1_iiiiiii,"a",@progbits
	.sectionflags	@""
	.align	4
.nv.constant0._ZN17fastertransformer27addBiasTransposeToMultiHeadIfEEvPKT_S3_PS1_iiiiiii:
	.zero		580


//--------------------- .nv.constant0._ZN17fastertransformer32transposeMultiHeadToSingleKernelIfEEvPT_S2_iiii --------------------------
	.section	.nv.constant0._ZN17fastertransformer32transposeMultiHeadToSingleKernelIfEEvPT_S2_iiii,"a",@progbits
	.sectionflags	@""
	.align	4
.nv.constant0._ZN17fastertransformer32transposeMultiHeadToSingleKernelIfEEvPT_S2_iiii:
	.zero		560


//--------------------- SYMBOLS --------------------------

	.type		.nv.reservedSmem.offset0,@object
	.size		.nv.reservedSmem.offset0,0x4
